	.target	sm_90a

	.elftype	@"ET_EXEC"


//--------------------- .note.nv.tkinfo           --------------------------
	.section	.note.nv.tkinfo,"",@"SHT_NOTE"
	.sectionflags	@"SHF_NOTE_NV_TKINFO"
	.tkinfo
        /*0018*/ 	.word	0x00000002
        /*0030*/ 	.string	""
        /*0030*/ 	.string	"ptxas"
        /*0030*/ 	.string	"Cuda compilation tools, release 13.0, V13.0.88"
        /*0030*/ 	.string	"Build cuda_13.0.r13.0/compiler.36424714_0"
        /*0030*/ 	.string	"-v  -suppress-debug-info  -lineinfo  -arch sm_90a "



//--------------------- .note.nv.cuinfo           --------------------------
	.section	.note.nv.cuinfo,"",@"SHT_NOTE"
	.sectionflags	@"SHF_NOTE_NV_CUINFO"
        /*0018*/ 	.short	0x0002
        /*001a*/ 	.short	0x005a
        /*001c*/ 	.short	0x0082
	.zero		2


//--------------------- .nv.info                  --------------------------
	.section	.nv.info,"",@"SHT_CUDA_INFO"
	.align	4


	//----- nvinfo : EIATTR_REGCOUNT
	.align		4
        /*0000*/ 	.byte	0x04, 0x2f
        /*0002*/ 	.short	(.L_1 - .L_0)
	.align		4
.L_0:
        /*0004*/ 	.word	index@(matmul_kernel)
        /*0008*/ 	.word	0x000000a3


	//----- nvinfo : EIATTR_FRAME_SIZE
	.align		4
.L_1:
        /*000c*/ 	.byte	0x04, 0x11
        /*000e*/ 	.short	(.L_3 - .L_2)
	.align		4
.L_2:
        /*0010*/ 	.word	index@(matmul_kernel)
        /*0014*/ 	.word	0x00000000


	//----- nvinfo : EIATTR_MIN_STACK_SIZE
	.align		4
.L_3:
        /*0018*/ 	.byte	0x04, 0x12
        /*001a*/ 	.short	(.L_5 - .L_4)
	.align		4
.L_4:
        /*001c*/ 	.word	index@(matmul_kernel)
        /*0020*/ 	.word	0x00000000
.L_5:


//--------------------- .nv.compat                --------------------------
	.section	.nv.compat,"",@"SHT_CUDA_COMPAT_INFO"
	.align	4
        /*0000*/ 	.byte	0x02, 0x09, 0x01, 0x00, 0x02, 0x02, 0x01, 0x00, 0x02, 0x05, 0x05, 0x00, 0x03, 0x07, 0x01, 0x01
        /*0010*/ 	.byte	0x02, 0x03, 0x00, 0x00, 0x02, 0x06, 0x01, 0x00, 0x04, 0x0b, 0x08, 0x00, 0x00, 0x00, 0x00, 0x00
        /*0020*/ 	.byte	0x00, 0x00, 0x00, 0x00


//--------------------- .nv.info.matmul_kernel    --------------------------
	.section	.nv.info.matmul_kernel,"",@"SHT_CUDA_INFO"
	.sectionflags	@""
	.align	4


	//----- nvinfo : EIATTR_CUDA_API_VERSION
	.align		4
        /*0000*/ 	.byte	0x04, 0x37
        /*0002*/ 	.short	(.L_7 - .L_6)
.L_6:
        /*0004*/ 	.word	0x00000082


	//----- nvinfo : EIATTR_KPARAM_INFO
	.align		4
.L_7:
        /*0008*/ 	.byte	0x04, 0x17
        /*000a*/ 	.short	(.L_9 - .L_8)
.L_8:
        /*000c*/ 	.word	0x00000000
        /*0010*/ 	.short	0x000d
        /*0012*/ 	.short	0x0048
        /*0014*/ 	.byte	0x00, 0xf4, 0x21, 0x00


	//----- nvinfo : EIATTR_KPARAM_INFO
	.align		4
.L_9:
        /*0018*/ 	.byte	0x04, 0x17
        /*001a*/ 	.short	(.L_11 - .L_10)
.L_10:
        /*001c*/ 	.word	0x00000000
        /*0020*/ 	.short	0x000c
        /*0022*/ 	.short	0x0040
        /*0024*/ 	.byte	0x00, 0xf4, 0x21, 0x00


	//----- nvinfo : EIATTR_KPARAM_INFO
	.align		4
.L_11:
        /*0028*/ 	.byte	0x04, 0x17
        /*002a*/ 	.short	(.L_13 - .L_12)
.L_12:
        /*002c*/ 	.word	0x00000000
        /*0030*/ 	.short	0x000b
        /*0032*/ 	.short	0x0038
        /*0034*/ 	.byte	0x00, 0xf0, 0x11, 0x00


	//----- nvinfo : EIATTR_KPARAM_INFO
	.align		4
.L_13:
        /*0038*/ 	.byte	0x04, 0x17
        /*003a*/ 	.short	(.L_15 - .L_14)
.L_14:
        /*003c*/ 	.word	0x00000000
        /*0040*/ 	.short	0x000a
        /*0042*/ 	.short	0x0034
        /*0044*/ 	.byte	0x00, 0xf0, 0x11, 0x00


	//----- nvinfo : EIATTR_KPARAM_INFO
	.align		4
.L_15:
        /*0048*/ 	.byte	0x04, 0x17
        /*004a*/ 	.short	(.L_17 - .L_16)
.L_16:
        /*004c*/ 	.word	0x00000000
        /*0050*/ 	.short	0x0009
        /*0052*/ 	.short	0x0030
        /*0054*/ 	.byte	0x00, 0xf0, 0x11, 0x00


	//----- nvinfo : EIATTR_KPARAM_INFO
	.align		4
.L_17:
        /*0058*/ 	.byte	0x04, 0x17
        /*005a*/ 	.short	(.L_19 - .L_18)
.L_18:
        /*005c*/ 	.word	0x00000000
        /*0060*/ 	.short	0x0008
        /*0062*/ 	.short	0x002c
        /*0064*/ 	.byte	0x00, 0xf0, 0x11, 0x00


	//----- nvinfo : EIATTR_KPARAM_INFO
	.align		4
.L_19:
        /*0068*/ 	.byte	0x04, 0x17
        /*006a*/ 	.short	(.L_21 - .L_20)
.L_20:
        /*006c*/ 	.word	0x00000000
        /*0070*/ 	.short	0x0007
        /*0072*/ 	.short	0x0028
        /*0074*/ 	.byte	0x00, 0xf0, 0x11, 0x00


	//----- nvinfo : EIATTR_KPARAM_INFO
	.align		4
.L_21:
        /*0078*/ 	.byte	0x04, 0x17
        /*007a*/ 	.short	(.L_23 - .L_22)
.L_22:
        /*007c*/ 	.word	0x00000000
        /*0080*/ 	.short	0x0006
        /*0082*/ 	.short	0x0024
        /*0084*/ 	.byte	0x00, 0xf0, 0x11, 0x00


	//----- nvinfo : EIATTR_KPARAM_INFO
	.align		4
.L_23:
        /*0088*/ 	.byte	0x04, 0x17
        /*008a*/ 	.short	(.L_25 - .L_24)
.L_24:
        /*008c*/ 	.word	0x00000000
        /*0090*/ 	.short	0x0005
        /*0092*/ 	.short	0x0020
        /*0094*/ 	.byte	0x00, 0xf0, 0x11, 0x00


	//----- nvinfo : EIATTR_KPARAM_INFO
	.align		4
.L_25:
        /*0098*/ 	.byte	0x04, 0x17
        /*009a*/ 	.short	(.L_27 - .L_26)
.L_26:
        /*009c*/ 	.word	0x00000000
        /*00a0*/ 	.short	0x0004
        /*00a2*/ 	.short	0x001c
        /*00a4*/ 	.byte	0x00, 0xf0, 0x11, 0x00


	//----- nvinfo : EIATTR_KPARAM_INFO
	.align		4
.L_27:
        /*00a8*/ 	.byte	0x04, 0x17
        /*00aa*/ 	.short	(.L_29 - .L_28)
.L_28:
        /*00ac*/ 	.word	0x00000000
        /*00b0*/ 	.short	0x0003
        /*00b2*/ 	.short	0x0018
        /*00b4*/ 	.byte	0x00, 0xf0, 0x11, 0x00


	//----- nvinfo : EIATTR_KPARAM_INFO
	.align		4
.L_29:
        /*00b8*/ 	.byte	0x04, 0x17
        /*00ba*/ 	.short	(.L_31 - .L_30)
.L_30:
        /*00bc*/ 	.word	0x00000000
        /*00c0*/ 	.short	0x0002
        /*00c2*/ 	.short	0x0010
        /*00c4*/ 	.byte	0x00, 0xf4, 0x21, 0x00


	//----- nvinfo : EIATTR_KPARAM_INFO
	.align		4
.L_31:
        /*00c8*/ 	.byte	0x04, 0x17
        /*00ca*/ 	.short	(.L_33 - .L_32)
.L_32:
        /*00cc*/ 	.word	0x00000000
        /*00d0*/ 	.short	0x0001
        /*00d2*/ 	.short	0x0008
        /*00d4*/ 	.byte	0x00, 0xf4, 0x21, 0x00


	//----- nvinfo : EIATTR_KPARAM_INFO
	.align		4
.L_33:
        /*00d8*/ 	.byte	0x04, 0x17
        /*00da*/ 	.short	(.L_35 - .L_34)
.L_34:
        /*00dc*/ 	.word	0x00000000
        /*00e0*/ 	.short	0x0000
        /*00e2*/ 	.short	0x0000
        /*00e4*/ 	.byte	0x00, 0xf4, 0x21, 0x00


	//----- nvinfo : EIATTR_SPARSE_MMA_MASK
	.align		4
.L_35:
        /*00e8*/ 	.byte	0x03, 0x50
        /*00ea*/ 	.short	0x0000


	//----- nvinfo : EIATTR_MAXREG_COUNT
	.align		4
        /*00ec*/ 	.byte	0x03, 0x1b
        /*00ee*/ 	.short	0x00ff


	//----- nvinfo : EIATTR_NUM_BARRIERS
	.align		4
        /*00f0*/ 	.byte	0x02, 0x4c
        /*00f2*/ 	.byte	0x01
	.zero		1


	//----- nvinfo : EIATTR_MERCURY_ISA_VERSION
	.align		4
        /*00f4*/ 	.byte	0x03, 0x5f
        /*00f6*/ 	.short	0x0101


	//----- nvinfo : EIATTR_EXIT_INSTR_OFFSETS
	.align		4
        /*00f8*/ 	.byte	0x04, 0x1c
        /*00fa*/ 	.short	(.L_37 - .L_36)


	//   ....[0]....
.L_36:
        /*00fc*/ 	.word	0x00004320


	//   ....[1]....
        /*0100*/ 	.word	0x00004350


	//----- nvinfo : EIATTR_REQNTID
	.align		4
.L_37:
        /*0104*/ 	.byte	0x04, 0x10
        /*0106*/ 	.short	(.L_39 - .L_38)
.L_38:
        /*0108*/ 	.word	0x00000100
        /*010c*/ 	.word	0x00000001
        /*0110*/ 	.word	0x00000001


	//----- nvinfo : EIATTR_CBANK_PARAM_SIZE
	.align		4
.L_39:
        /*0114*/ 	.byte	0x03, 0x19
        /*0116*/ 	.short	0x0050


	//----- nvinfo : EIATTR_PARAM_CBANK
	.align		4
        /*0118*/ 	.byte	0x04, 0x0a
        /*011a*/ 	.short	(.L_41 - .L_40)
	.align		4
.L_40:
        /*011c*/ 	.word	index@(.nv.constant0.matmul_kernel)
        /*0120*/ 	.short	0x0210
        /*0122*/ 	.short	0x0050


	//----- nvinfo : EIATTR_SW_WAR
	.align		4
.L_41:
        /*0124*/ 	.byte	0x04, 0x36
        /*0126*/ 	.short	(.L_43 - .L_42)
.L_42:
        /*0128*/ 	.word	0x00000008
.L_43:


//--------------------- .nv.callgraph             --------------------------
	.section	.nv.callgraph,"",@"SHT_CUDA_CALLGRAPH"
	.align	4
	.sectionentsize	8
	.align		4
        /*0000*/ 	.word	0x00000000
	.align		4
        /*0004*/ 	.word	0xffffffff
	.align		4
        /*0008*/ 	.word	0x00000000
	.align		4
        /*000c*/ 	.word	0xfffffffe
	.align		4
        /*0010*/ 	.word	0x00000000
	.align		4
        /*0014*/ 	.word	0xfffffffd
	.align		4
        /*0018*/ 	.word	0x00000000
	.align		4
        /*001c*/ 	.word	0xfffffffc


//--------------------- .text.matmul_kernel       --------------------------
	.section	.text.matmul_kernel,"ax",@progbits
	.align	128
        .global         matmul_kernel
        .type           matmul_kernel,@function
        .size           matmul_kernel,(.L_x_4 - matmul_kernel)
        .other          matmul_kernel,@"STO_CUDA_ENTRY STV_DEFAULT"
matmul_kernel:
.text.matmul_kernel:
[----:B------:R-:W-:Y:S08]  /*0000*/  LDC R1, c[0x0][0x28] ;  /* 0x00000a00ff017b82 */ /* 0x000ff00000000800 */
[----:B------:R-:W0:Y:S01]  /*0010*/  LDC.64 R48, c[0x0][0x228] ;  /* 0x00008a00ff307b82 */ /* 0x000e220000000a00 */
[----:B------:R-:W1:Y:S01]  /*0020*/  S2R R5, SR_CTAID.X ;  /* 0x0000000000057919 */ /* 0x000e620000002500 */
[----:B------:R-:W-:Y:S01]  /*0030*/  UMOV UR4, 0x400 ;  /* 0x0000040000047882 */ /* 0x000fe20000000000 */
[----:B------:R-:W-:Y:S01]  /*0040*/  ULDC.64 UR6, c[0x0][0x208] ;  /* 0x0000820000067ab9 */ /* 0x000fe20000000a00 */
[----:B------:R-:W2:Y:S04]  /*0050*/  S2R R104, SR_TID.X ;  /* 0x0000000000687919 */ /* 0x000ea80000002100 */
[----:B------:R-:W3:Y:S01]  /*0060*/  S2UR UR5, SR_CgaCtaId ;  /* 0x00000000000579c3 */ /* 0x000ee20000008800 */
[----:B0-----:R-:W-:-:S05]  /*0070*/  VIADD R0, R49, 0x7f ;  /* 0x0000007f31007836 */ /* 0x001fca0000000000 */
[----:B------:R-:W-:Y:S01]  /*0080*/  SHF.R.S32.HI R3, RZ, 0x1f, R0 ;  /* 0x0000001fff037819 */ /* 0x000fe20000011400 */
[----:B---3--:R-:W-:-:S03]  /*0090*/  ULEA UR4, UR5, UR4, 0x18 ;  /* 0x0000000405047291 */ /* 0x008fc6000f8ec03f */
[----:B------:R-:W-:Y:S02]  /*00a0*/  LEA.HI R3, R3, R0, RZ, 0x7 ;  /* 0x0000000003037211 */ /* 0x000fe400078f38ff */
[----:B-1----:R-:W-:Y:S01]  /*00b0*/  IABS R8, R5 ;  /* 0x0000000500087213 */ /* 0x002fe20000000000 */
[----:B------:R-:W-:Y:S01]  /*00c0*/  ULDC UR5, c[0x0][0x230] ;  /* 0x00008c0000057ab9 */ /* 0x000fe20000000800 */
[----:B------:R-:W-:Y:S02]  /*00d0*/  SHF.R.S32.HI R3, RZ, 0x7, R3 ;  /* 0x00000007ff037819 */ /* 0x000fe40000011403 */
[----:B--2---:R-:W-:Y:S02]  /*00e0*/  SHF.R.U32.HI R101, RZ, 0x5, R104 ;  /* 0x00000005ff657819 */ /* 0x004fe40000011668 */
[----:B------:R-:W-:Y:S01]  /*00f0*/  LOP3.LUT R103, R104, 0x1f, RZ, 0xc0, !PT ;  /* 0x0000001f68677812 */ /* 0x000fe200078ec0ff */
[----:B------:R-:W-:Y:S01]  /*0100*/  IMAD.SHL.U32 R4, R3, 0x8, RZ ;  /* 0x0000000803047824 */ /* 0x000fe200078e00ff */
[----:B------:R-:W-:-:S02]  /*0110*/  SGXT.U32 R101, R101, 0x3 ;  /* 0x000000036565781a */ /* 0x000fc40000000000 */
[C---:B------:R-:W-:Y:S02]  /*0120*/  LOP3.LUT R102, R104.reuse, 0xc0, RZ, 0xc0, !PT ;  /* 0x000000c068667812 */ /* 0x040fe400078ec0ff */
[-C--:B------:R-:W-:Y:S02]  /*0130*/  IABS R7, R4.reuse ;  /* 0x0000000400077213 */ /* 0x080fe40000000000 */
[----:B------:R-:W-:Y:S02]  /*0140*/  IABS R10, R4 ;  /* 0x00000004000a7213 */ /* 0x000fe40000000000 */
[----:B------:R-:W0:Y:S01]  /*0150*/  I2F.RP R0, R7 ;  /* 0x0000000700007306 */ /* 0x000e220000209400 */
[----:B------:R-:W-:Y:S02]  /*0160*/  LOP3.LUT R100, R104, 0xe0, RZ, 0xc0, !PT ;  /* 0x000000e068647812 */ /* 0x000fe400078ec0ff */
[C---:B------:R-:W-:Y:S02]  /*0170*/  LOP3.LUT R129, R101.reuse, 0x8, RZ, 0xfc, !PT ;  /* 0x0000000865817812 */ /* 0x040fe400078efcff */
[----:B------:R-:W-:-:S02]  /*0180*/  LOP3.LUT R125, R101, 0x10, RZ, 0xfc, !PT ;  /* 0x00000010657d7812 */ /* 0x000fc400078efcff */
[C---:B------:R-:W-:Y:S02]  /*0190*/  LOP3.LUT R121, R101.reuse, 0x18, RZ, 0xfc, !PT ;  /* 0x0000001865797812 */ /* 0x040fe400078efcff */
[C---:B------:R-:W-:Y:S02]  /*01a0*/  LOP3.LUT R117, R101.reuse, 0x20, RZ, 0xfc, !PT ;  /* 0x0000002065757812 */ /* 0x040fe400078efcff */
[C---:B------:R-:W-:Y:S02]  /*01b0*/  LOP3.LUT R115, R101.reuse, 0x28, RZ, 0xfc, !PT ;  /* 0x0000002865737812 */ /* 0x040fe400078efcff */
[C---:B------:R-:W-:Y:S01]  /*01c0*/  LOP3.LUT R113, R101.reuse, 0x30, RZ, 0xfc, !PT ;  /* 0x0000003065717812 */ /* 0x040fe200078efcff */
[----:B0-----:R-:W0:Y:S01]  /*01d0*/  MUFU.RCP R0, R0 ;  /* 0x0000000000007308 */ /* 0x001e220000001000 */
[----:B------:R-:W-:Y:S01]  /*01e0*/  LOP3.LUT R109, R101, 0x38, RZ, 0xfc, !PT ;  /* 0x00000038656d7812 */ /* 0x000fe200078efcff */
[----:B0-----:R-:W-:Y:S02]  /*01f0*/  VIADD R2, R0, 0xffffffe ;  /* 0x0ffffffe00027836 */ /* 0x001fe40000000000 */
[----:B------:R-:W-:-:S04]  /*0200*/  IMAD.MOV R0, RZ, RZ, -R10 ;  /* 0x000000ffff007224 */ /* 0x000fc800078e0a0a */
[----:B------:R0:W1:Y:S02]  /*0210*/  F2I.FTZ.U32.TRUNC.NTZ R3, R2 ;  /* 0x0000000200037305 */ /* 0x000064000021f000 */
[----:B0-----:R-:W-:Y:S02]  /*0220*/  IMAD.MOV.U32 R2, RZ, RZ, RZ ;  /* 0x000000ffff027224 */ /* 0x001fe400078e00ff */
[----:B-1----:R-:W-:-:S04]  /*0230*/  IMAD.MOV R6, RZ, RZ, -R3 ;  /* 0x000000ffff067224 */ /* 0x002fc800078e0a03 */
[----:B------:R-:W-:Y:S02]  /*0240*/  IMAD R9, R6, R7, RZ ;  /* 0x0000000706097224 */ /* 0x000fe400078e02ff */
[----:B------:R-:W-:Y:S02]  /*0250*/  IMAD.MOV.U32 R6, RZ, RZ, R8 ;  /* 0x000000ffff067224 */ /* 0x000fe400078e0008 */
[----:B------:R-:W-:-:S06]  /*0260*/  IMAD.HI.U32 R3, R3, R9, R2 ;  /* 0x0000000903037227 */ /* 0x000fcc00078e0002 */
[----:B------:R-:W-:-:S04]  /*0270*/  IMAD.HI.U32 R3, R3, R6, RZ ;  /* 0x0000000603037227 */ /* 0x000fc800078e00ff */
[----:B------:R-:W-:-:S05]  /*0280*/  IMAD R0, R3, R0, R6 ;  /* 0x0000000003007224 */ /* 0x000fca00078e0206 */
[----:B------:R-:W-:-:S13]  /*0290*/  ISETP.GT.U32.AND P1, PT, R7, R0, PT ;  /* 0x000000000700720c */ /* 0x000fda0003f24070 */
[----:B------:R-:W-:Y:S02]  /*02a0*/  @!P1 IMAD.IADD R0, R0, 0x1, -R7 ;  /* 0x0000000100009824 */ /* 0x000fe400078e0a07 */
[----:B------:R-:W-:Y:S01]  /*02b0*/  @!P1 VIADD R3, R3, 0x1 ;  /* 0x0000000103039836 */ /* 0x000fe20000000000 */
[----:B------:R-:W-:Y:S02]  /*02c0*/  ISETP.NE.AND P1, PT, R4, RZ, PT ;  /* 0x000000ff0400720c */ /* 0x000fe40003f25270 */
[----:B------:R-:W-:Y:S02]  /*02d0*/  ISETP.GE.U32.AND P0, PT, R0, R7, PT ;  /* 0x000000070000720c */ /* 0x000fe40003f06070 */
[----:B------:R-:W-:-:S04]  /*02e0*/  LOP3.LUT R0, R5, R4, RZ, 0x3c, !PT ;  /* 0x0000000405007212 */ /* 0x000fc800078e3cff */
[----:B------:R-:W-:Y:S01]  /*02f0*/  ISETP.GE.AND P2, PT, R0, RZ, PT ;  /* 0x000000ff0000720c */ /* 0x000fe20003f46270 */
[----:B------:R-:W-:-:S06]  /*0300*/  VIADD R0, R48, 0x1f ;  /* 0x0000001f30007836 */ /* 0x000fcc0000000000 */
[----:B------:R-:W-:-:S04]  /*0310*/  @P0 VIADD R3, R3, 0x1 ;  /* 0x0000000103030836 */ /* 0x000fc80000000000 */
[----:B------:R-:W-:Y:S01]  /*0320*/  IMAD.MOV.U32 R2, RZ, RZ, R3 ;  /* 0x000000ffff027224 */ /* 0x000fe200078e0003 */
[----:B------:R-:W-:-:S03]  /*0330*/  SHF.R.S32.HI R3, RZ, 0x1f, R0 ;  /* 0x0000001fff037819 */ /* 0x000fc60000011400 */
[----:B------:R-:W-:Y:S01]  /*0340*/  @!P2 IMAD.MOV R2, RZ, RZ, -R2 ;  /* 0x000000ffff02a224 */ /* 0x000fe200078e0a02 */
[----:B------:R-:W-:Y:S02]  /*0350*/  @!P1 LOP3.LUT R2, RZ, R4, RZ, 0x33, !PT ;  /* 0x00000004ff029212 */ /* 0x000fe400078e33ff */
[----:B------:R-:W-:-:S03]  /*0360*/  LEA.HI R3, R3, R0, RZ, 0x5 ;  /* 0x0000000003037211 */ /* 0x000fc600078f28ff */
[----:B------:R-:W-:Y:S02]  /*0370*/  IMAD.SHL.U32 R6, R2, 0x8, RZ ;  /* 0x0000000802067824 */ /* 0x000fe400078e00ff */
[----:B------:R-:W-:-:S03]  /*0380*/  IMAD.MOV R2, RZ, RZ, -R2 ;  /* 0x000000ffff027224 */ /* 0x000fc600078e0a02 */
[----:B------:R-:W-:Y:S01]  /*0390*/  LEA.HI.SX32 R3, R3, -R6, 0x1b ;  /* 0x8000000603037211 */ /* 0x000fe200078fdaff */
[----:B------:R-:W-:-:S03]  /*03a0*/  IMAD R4, R4, R2, R5 ;  /* 0x0000000204047224 */ /* 0x000fc600078e0205 */
[----:B------:R-:W-:Y:S02]  /*03b0*/  VIMNMX R11, R3, 0x8, PT ;  /* 0x00000008030b7848 */ /* 0x000fe40003fe0100 */
[----:B------:R-:W-:Y:S02]  /*03c0*/  IABS R9, R4 ;  /* 0x0000000400097213 */ /* 0x000fe40000000000 */
[----:B------:R-:W-:-:S04]  /*03d0*/  IABS R7, R11 ;  /* 0x0000000b00077213 */ /* 0x000fc80000000000 */
[----:B------:R-:W0:Y:S08]  /*03e0*/  I2F.RP R0, R7 ;  /* 0x0000000700007306 */ /* 0x000e300000209400 */
[----:B0-----:R-:W0:Y:S02]  /*03f0*/  MUFU.RCP R0, R0 ;  /* 0x0000000000007308 */ /* 0x001e240000001000 */
[----:B0-----:R-:W-:-:S06]  /*0400*/  VIADD R3, R0, 0xffffffe ;  /* 0x0ffffffe00037836 */ /* 0x001fcc0000000000 */
[----:B------:R-:W0:Y:S02]  /*0410*/  F2I.FTZ.U32.TRUNC.NTZ R3, R3 ;  /* 0x0000000300037305 */ /* 0x000e24000021f000 */
[----:B0-----:R-:W-:-:S04]  /*0420*/  IMAD.MOV R8, RZ, RZ, -R3 ;  /* 0x000000ffff087224 */ /* 0x001fc800078e0a03 */
[----:B------:R-:W-:Y:S01]  /*0430*/  IMAD.MOV.U32 R2, RZ, RZ, R8 ;  /* 0x000000ffff027224 */ /* 0x000fe200078e0008 */
[----:B------:R-:W-:-:S03]  /*0440*/  IABS R8, R11 ;  /* 0x0000000b00087213 */ /* 0x000fc60000000000 */
[----:B------:R-:W-:Y:S02]  /*0450*/  IMAD R5, R2, R7, RZ ;  /* 0x0000000702057224 */ /* 0x000fe400078e02ff */
[----:B------:R-:W-:Y:S02]  /*0460*/  IMAD.MOV.U32 R2, RZ, RZ, RZ ;  /* 0x000000ffff027224 */ /* 0x000fe400078e00ff */
[----:B------:R-:W-:Y:S02]  /*0470*/  IMAD.MOV R0, RZ, RZ, -R8 ;  /* 0x000000ffff007224 */ /* 0x000fe400078e0a08 */
[----:B------:R-:W-:Y:S02]  /*0480*/  IMAD.HI.U32 R2, R3, R5, R2 ;  /* 0x0000000503027227 */ /* 0x000fe400078e0002 */
[----:B------:R-:W0:Y:S04]  /*0490*/  LDC R3, c[0x0][0x230] ;  /* 0x00008c00ff037b82 */ /* 0x000e280000000800 */
[----:B------:R-:W-:-:S04]  /*04a0*/  IMAD.HI.U32 R2, R2, R9, RZ ;  /* 0x0000000902027227 */ /* 0x000fc800078e00ff */
[----:B------:R-:W-:-:S05]  /*04b0*/  IMAD R0, R2, R0, R9 ;  /* 0x0000000002007224 */ /* 0x000fca00078e0209 */
[----:B------:R-:W-:Y:S01]  /*04c0*/  ISETP.GT.U32.AND P1, PT, R7, R0, PT ;  /* 0x000000000700720c */ /* 0x000fe20003f24070 */
[----:B0-----:R-:W-:-:S12]  /*04d0*/  VIADD R3, R3, 0x3f ;  /* 0x0000003f03037836 */ /* 0x001fd80000000000 */
[----:B------:R-:W-:Y:S02]  /*04e0*/  @!P1 IMAD.IADD R0, R0, 0x1, -R7 ;  /* 0x0000000100009824 */ /* 0x000fe400078e0a07 */
[----:B------:R-:W-:Y:S01]  /*04f0*/  @!P1 VIADD R2, R2, 0x1 ;  /* 0x0000000102029836 */ /* 0x000fe20000000000 */
[----:B------:R-:W-:Y:S02]  /*0500*/  ISETP.NE.AND P1, PT, R11, RZ, PT ;  /* 0x000000ff0b00720c */ /* 0x000fe40003f25270 */
[----:B------:R-:W-:Y:S02]  /*0510*/  ISETP.GE.U32.AND P0, PT, R0, R7, PT ;  /* 0x000000070000720c */ /* 0x000fe40003f06070 */
[----:B------:R-:W-:-:S04]  /*0520*/  LOP3.LUT R0, R4, R11, RZ, 0x3c, !PT ;  /* 0x0000000b04007212 */ /* 0x000fc800078e3cff */
[----:B------:R-:W-:-:S07]  /*0530*/  ISETP.GE.AND P2, PT, R0, RZ, PT ;  /* 0x000000ff0000720c */ /* 0x000fce0003f46270 */
[----:B------:R-:W-:Y:S01]  /*0540*/  @P0 VIADD R2, R2, 0x1 ;  /* 0x0000000102020836 */ /* 0x000fe20000000000 */
[----:B------:R-:W-:-:S05]  /*0550*/  ISETP.GT.AND P0, PT, R3, 0x3f, PT ;  /* 0x0000003f0300780c */ /* 0x000fca0003f04270 */
[----:B------:R-:W-:Y:S01]  /*0560*/  @!P2 IMAD.MOV R2, RZ, RZ, -R2 ;  /* 0x000000ffff02a224 */ /* 0x000fe200078e0a02 */
[----:B------:R-:W-:-:S05]  /*0570*/  @!P1 LOP3.LUT R2, RZ, R11, RZ, 0x33, !PT ;  /* 0x0000000bff029212 */ /* 0x000fca00078e33ff */
[----:B------:R-:W-:Y:S02]  /*0580*/  IMAD.MOV R0, RZ, RZ, -R2 ;  /* 0x000000ffff007224 */ /* 0x000fe400078e0a02 */
[----:B------:R-:W-:Y:S02]  /*0590*/  IMAD.SHL.U32 R106, R2, 0x80, RZ ;  /* 0x00000080026a7824 */ /* 0x000fe400078e00ff */
[----:B------:R-:W-:-:S04]  /*05a0*/  IMAD R0, R11, R0, R4 ;  /* 0x000000000b007224 */ /* 0x000fc800078e0204 */
[----:B------:R-:W-:-:S04]  /*05b0*/  IMAD.IADD R0, R6, 0x1, R0 ;  /* 0x0000000106007824 */ /* 0x000fc800078e0200 */
[----:B------:R-:W-:Y:S01]  /*05c0*/  IMAD R103, R0, 0x20, R103 ;  /* 0x0000002000677824 */ /* 0x000fe200078e0267 */
[----:B------:R-:W-:Y:S01]  /*05d0*/  LOP3.LUT R0, R104, 0x3f, RZ, 0xc0, !PT ;  /* 0x0000003f68007812 */ /* 0x000fe200078ec0ff */
[----:B------:R-:W-:Y:S06]  /*05e0*/  @P0 BRA `(.L_x_0) ;  /* 0x0000000000180947 */ /* 0x000fec0003800000 */
[----:B------:R-:W-:Y:S01]  /*05f0*/  IMAD.SHL.U32 R105, R104, 0x20, RZ ;  /* 0x0000002068697824 */ /* 0x000fe200078e00ff */
[----:B------:R-:W-:Y:S02]  /*0600*/  CS2R R20, SRZ ;  /* 0x0000000000147805 */ /* 0x000fe4000001ff00 */
[----:B------:R-:W-:Y:S02]  /*0610*/  CS2R R22, SRZ ;  /* 0x0000000000167805 */ /* 0x000fe4000001ff00 */
[----:B------:R-:W-:Y:S02]  /*0620*/  CS2R R24, SRZ ;  /* 0x0000000000187805 */ /* 0x000fe4000001ff00 */
[----:B------:R-:W-:Y:S01]  /*0630*/  CS2R R26, SRZ ;  /* 0x00000000001a7805 */ /* 0x000fe2000001ff00 */
[----:B------:R-:W-:Y:S06]  /*0640*/  BRA `(.L_x_1) ;  /* 0x0000003400047947 */ /* 0x000fec0003800000 */
.L_x_0:
[----:B------:R-:W-:Y:S01]  /*0650*/  IABS R13, R48 ;  /* 0x00000030000d7213 */ /* 0x000fe20000000000 */
[----:B------:R-:W0:Y:S01]  /*0660*/  LDC R135, c[0x0][0x23c] ;  /* 0x00008f00ff877b82 */ /* 0x000e220000000800 */
[----:B------:R-:W-:Y:S01]  /*0670*/  IABS R2, R49 ;  /* 0x0000003100027213 */ /* 0x000fe20000000000 */
[----:B------:R-:W-:Y:S01]  /*0680*/  ULDC UR8, c[0x0][0x234] ;  /* 0x00008d0000087ab9 */ /* 0x000fe20000000800 */
[----:B------:R-:W1:Y:S01]  /*0690*/  I2F.RP R9, R13 ;  /* 0x0000000d00097306 */ /* 0x000e620000209400 */
[----:B------:R-:W-:Y:S01]  /*06a0*/  IABS R12, R103 ;  /* 0x00000067000c7213 */ /* 0x000fe20000000000 */
[----:B------:R-:W-:Y:S01]  /*06b0*/  IMAD.SHL.U32 R105, R104, 0x20, RZ ;  /* 0x0000002068697824 */ /* 0x000fe200078e00ff */
[----:B------:R-:W-:Y:S02]  /*06c0*/  LEA.HI R16, R102, R106, RZ, 0x1a ;  /* 0x0000006a66107211 */ /* 0x000fe400078fd0ff */
[----:B------:R-:W-:Y:S02]  /*06d0*/  ISETP.GE.AND P3, PT, R103, RZ, PT ;  /* 0x000000ff6700720c */ /* 0x000fe40003f66270 */
[----:B------:R-:W-:Y:S01]  /*06e0*/  ISETP.NE.AND P2, PT, R48, RZ, PT ;  /* 0x000000ff3000720c */ /* 0x000fe20003f45270 */
[----:B------:R-:W2:Y:S01]  /*06f0*/  I2F.RP R8, R2 ;  /* 0x0000000200087306 */ /* 0x000ea20000209400 */
[C---:B------:R-:W-:Y:S01]  /*0700*/  VIADD R14, R16.reuse, 0x78 ;  /* 0x00000078100e7836 */ /* 0x040fe20000000000 */
[----:B------:R-:W-:Y:S01]  /*0710*/  IABS R69, R16 ;  /* 0x0000001000457213 */ /* 0x000fe20000000000 */
[----:B------:R-:W-:Y:S01]  /*0720*/  VIADD R17, R16, 0x74 ;  /* 0x0000007410117836 */ /* 0x000fe20000000000 */
[----:B------:R-:W-:Y:S01]  /*0730*/  LOP3.LUT R71, R104, 0x7, RZ, 0xc0, !PT ;  /* 0x0000000768477812 */ /* 0x000fe200078ec0ff */
[----:B------:R-:W-:-:S02]  /*0740*/  VIADD R18, R16, 0x50 ;  /* 0x0000005010127836 */ /* 0x000fc40000000000 */
[C---:B------:R-:W-:Y:S01]  /*0750*/  VIADD R22, R16.reuse, 0x44 ;  /* 0x0000004410167836 */ /* 0x040fe20000000000 */
[----:B-1----:R-:W1:Y:S01]  /*0760*/  MUFU.RCP R9, R9 ;  /* 0x0000000900097308 */ /* 0x002e620000001000 */
[----:B------:R-:W-:Y:S01]  /*0770*/  ISETP.GE.AND P6, PT, R17, RZ, PT ;  /* 0x000000ff1100720c */ /* 0x000fe20003fc6270 */
[C---:B------:R-:W-:Y:S01]  /*0780*/  VIADD R20, R16.reuse, 0x48 ;  /* 0x0000004810147836 */ /* 0x040fe20000000000 */
[----:B------:R-:W-:Y:S01]  /*0790*/  IABS R29, R18 ;  /* 0x00000012001d7213 */ /* 0x000fe20000000000 */
[C---:B------:R-:W-:Y:S01]  /*07a0*/  VIADD R24, R16.reuse, 0x18 ;  /* 0x0000001810187836 */ /* 0x040fe20000000000 */
[----:B------:R-:W-:Y:S01]  /*07b0*/  IABS R35, R22 ;  /* 0x0000001600237213 */ /* 0x000fe20000000000 */
[C---:B------:R-:W-:Y:S01]  /*07c0*/  VIADD R26, R16.reuse, 0x14 ;  /* 0x00000014101a7836 */ /* 0x040fe20000000000 */
[----:B------:R-:W-:Y:S01]  /*07d0*/  IABS R33, R20 ;  /* 0x0000001400217213 */ /* 0x000fe20000000000 */
[----:B--2---:R-:W2:Y:S01]  /*07e0*/  MUFU.RCP R8, R8 ;  /* 0x0000000800087308 */ /* 0x004ea20000001000 */
[----:B------:R-:W-:Y:S01]  /*07f0*/  IABS R59, R24 ;  /* 0x00000018003b7213 */ /* 0x000fe20000000000 */
[C---:B------:R-:W-:Y:S01]  /*0800*/  VIADD R28, R16.reuse, 0x10 ;  /* 0x00000010101c7836 */ /* 0x040fe20000000000 */
[----:B------:R-:W-:Y:S01]  /*0810*/  IABS R61, R26 ;  /* 0x0000001a003d7213 */ /* 0x000fe20000000000 */
[----:B------:R-:W-:-:S02]  /*0820*/  VIADD R30, R16, 0x8 ;  /* 0x00000008101e7836 */ /* 0x000fc40000000000 */
[----:B------:R-:W-:Y:S01]  /*0830*/  VIADD R32, R16, 0x4 ;  /* 0x0000000410207836 */ /* 0x000fe20000000000 */
[----:B------:R-:W-:Y:S01]  /*0840*/  IABS R63, R28 ;  /* 0x0000001c003f7213 */ /* 0x000fe20000000000 */
[----:B0-----:R-:W-:Y:S02]  /*0850*/  IMAD R133, R0, R135, RZ ;  /* 0x0000008700857224 */ /* 0x001fe400078e02ff */
[----:B-1----:R-:W-:Y:S02]  /*0860*/  VIADD R6, R9, 0xffffffe ;  /* 0x0ffffffe09067836 */ /* 0x002fe40000000000 */
[----:B------:R-:W-:Y:S02]  /*0870*/  IMAD.SHL.U32 R135, R135, 0x40, RZ ;  /* 0x0000004087877824 */ /* 0x000fe400078e00ff */
[----:B------:R0:W1:Y:S01]  /*0880*/  F2I.FTZ.U32.TRUNC.NTZ R7, R6 ;  /* 0x0000000600077305 */ /* 0x000062000021f000 */
[----:B--2---:R-:W-:-:S07]  /*0890*/  VIADD R4, R8, 0xffffffe ;  /* 0x0ffffffe08047836 */ /* 0x004fce0000000000 */
[----:B------:R2:W3:Y:S01]  /*08a0*/  F2I.FTZ.U32.TRUNC.NTZ R5, R4 ;  /* 0x0000000400057305 */ /* 0x0004e2000021f000 */
[----:B0-----:R-:W-:Y:S02]  /*08b0*/  IMAD.MOV.U32 R6, RZ, RZ, RZ ;  /* 0x000000ffff067224 */ /* 0x001fe400078e00ff */
[--C-:B-1----:R-:W-:Y:S02]  /*08c0*/  IMAD.MOV R10, RZ, RZ, -R7.reuse ;  /* 0x000000ffff0a7224 */ /* 0x102fe400078e0a07 */
[----:B--2---:R-:W-:Y:S02]  /*08d0*/  IMAD.MOV.U32 R4, RZ, RZ, RZ ;  /* 0x000000ffff047224 */ /* 0x004fe400078e00ff */
[----:B------:R-:W-:Y:S02]  /*08e0*/  IMAD R11, R10, R13, RZ ;  /* 0x0000000d0a0b7224 */ /* 0x000fe400078e02ff */
[----:B------:R-:W-:Y:S02]  /*08f0*/  IMAD.MOV.U32 R10, RZ, RZ, R12 ;  /* 0x000000ffff0a7224 */ /* 0x000fe400078e000c */
[----:B------:R-:W-:Y:S01]  /*0900*/  IMAD.HI.U32 R7, R7, R11, R6 ;  /* 0x0000000b07077227 */ /* 0x000fe200078e0006 */
[----:B------:R-:W-:-:S03]  /*0910*/  IABS R11, R17 ;  /* 0x00000011000b7213 */ /* 0x000fc60000000000 */
[----:B---3--:R-:W-:Y:S02]  /*0920*/  IMAD.MOV R9, RZ, RZ, -R5 ;  /* 0x000000ffff097224 */ /* 0x008fe400078e0a05 */
[----:B------:R-:W-:-:S04]  /*0930*/  IMAD.HI.U32 R7, R7, R10, RZ ;  /* 0x0000000a07077227 */ /* 0x000fc800078e00ff */
[----:B------:R-:W-:Y:S02]  /*0940*/  IMAD.MOV R7, RZ, RZ, -R7 ;  /* 0x000000ffff077224 */ /* 0x000fe400078e0a07 */
[----:B------:R-:W-:Y:S02]  /*0950*/  VIADD R12, R16, 0x7c ;  /* 0x0000007c100c7836 */ /* 0x000fe40000000000 */
[----:B------:R-:W-:Y:S01]  /*0960*/  IMAD R8, R13, R7, R10 ;  /* 0x000000070d087224 */ /* 0x000fe200078e020a */
[----:B------:R-:W-:Y:S01]  /*0970*/  IABS R10, R14 ;  /* 0x0000000e000a7213 */ /* 0x000fe20000000000 */
[----:B------:R-:W-:Y:S01]  /*0980*/  IMAD R9, R9, R2, RZ ;  /* 0x0000000209097224 */ /* 0x000fe200078e02ff */
[----:B------:R-:W-:Y:S02]  /*0990*/  IABS R6, R12 ;  /* 0x0000000c00067213 */ /* 0x000fe40000000000 */
[----:B------:R-:W-:Y:S01]  /*09a0*/  ISETP.GT.U32.AND P0, PT, R13, R8, PT ;  /* 0x000000080d00720c */ /* 0x000fe20003f04070 */
[----:B------:R-:W-:Y:S01]  /*09b0*/  IMAD.HI.U32 R5, R5, R9, R4 ;  /* 0x0000000905057227 */ /* 0x000fe200078e0004 */
[----:B------:R-:W-:-:S03]  /*09c0*/  ISETP.GE.AND P1, PT, R12, RZ, PT ;  /* 0x000000ff0c00720c */ /* 0x000fc60003f26270 */
[----:B------:R-:W-:Y:S02]  /*09d0*/  IMAD.MOV.U32 R7, RZ, RZ, R6 ;  /* 0x000000ffff077224 */ /* 0x000fe400078e0006 */
[----:B------:R-:W-:-:S04]  /*09e0*/  IMAD.HI.U32 R6, R5, R11, RZ ;  /* 0x0000000b05067227 */ /* 0x000fc800078e00ff */
[----:B------:R-:W-:-:S04]  /*09f0*/  IMAD.HI.U32 R4, R5, R7, RZ ;  /* 0x0000000705047227 */ /* 0x000fc800078e00ff */
[----:B------:R-:W-:Y:S02]  /*0a00*/  @!P0 IMAD.IADD R8, R8, 0x1, -R13 ;  /* 0x0000000108088824 */ /* 0x000fe400078e0a0d */
[----:B------:R-:W-:Y:S02]  /*0a10*/  IMAD.MOV R9, RZ, RZ, -R4 ;  /* 0x000000ffff097224 */ /* 0x000fe400078e0a04 */
[----:B------:R-:W-:Y:S01]  /*0a20*/  IMAD.HI.U32 R4, R5, R10, RZ ;  /* 0x0000000a05047227 */ /* 0x000fe200078e00ff */
[----:B------:R-:W-:-:S03]  /*0a30*/  ISETP.GT.U32.AND P5, PT, R13, R8, PT ;  /* 0x000000080d00720c */ /* 0x000fc60003fa4070 */
[C---:B------:R-:W-:Y:S02]  /*0a40*/  IMAD R7, R2.reuse, R9, R7 ;  /* 0x0000000902077224 */ /* 0x040fe400078e0207 */
[----:B------:R-:W-:Y:S02]  /*0a50*/  IMAD.MOV R9, RZ, RZ, -R4 ;  /* 0x000000ffff097224 */ /* 0x000fe400078e0a04 */
[----:B------:R-:W-:Y:S01]  /*0a60*/  IMAD.MOV R6, RZ, RZ, -R6 ;  /* 0x000000ffff067224 */ /* 0x000fe200078e0a06 */
[C---:B------:R-:W-:Y:S01]  /*0a70*/  ISETP.GT.U32.AND P0, PT, R2.reuse, R7, PT ;  /* 0x000000070200720c */ /* 0x040fe20003f04070 */
[----:B------:R-:W-:Y:S02]  /*0a80*/  IMAD R9, R2, R9, R10 ;  /* 0x0000000902097224 */ /* 0x000fe400078e020a */
[----:B------:R-:W-:Y:S02]  /*0a90*/  VIADD R10, R16, 0x70 ;  /* 0x00000070100a7836 */ /* 0x000fe40000000000 */
[----:B------:R-:W-:Y:S01]  /*0aa0*/  @!P5 IMAD.IADD R8, R8, 0x1, -R13 ;  /* 0x000000010808d824 */ /* 0x000fe200078e0a0d */
[C---:B------:R-:W-:Y:S01]  /*0ab0*/  ISETP.GT.U32.AND P4, PT, R2.reuse, R9, PT ;  /* 0x000000090200720c */ /* 0x040fe20003f84070 */
[----:B------:R-:W-:Y:S01]  /*0ac0*/  IMAD R11, R2, R6, R11 ;  /* 0x00000006020b7224 */ /* 0x000fe200078e020b */
[----:B------:R-:W-:Y:S01]  /*0ad0*/  IABS R4, R10 ;  /* 0x0000000a00047213 */ /* 0x000fe20000000000 */
[----:B------:R-:W-:Y:S01]  /*0ae0*/  VIADD R12, R16, 0x6c ;  /* 0x0000006c100c7836 */ /* 0x000fe20000000000 */
[----:B------:R-:W-:Y:S01]  /*0af0*/  ISETP.GE.AND P5, PT, R14, RZ, PT ;  /* 0x000000ff0e00720c */ /* 0x000fe20003fa6270 */
[----:B------:R-:W-:-:S02]  /*0b00*/  VIADD R14, R16, 0x58 ;  /* 0x00000058100e7836 */ /* 0x000fc40000000000 */
[----:B------:R-:W-:Y:S01]  /*0b10*/  IMAD.MOV.U32 R13, RZ, RZ, R4 ;  /* 0x000000ffff0d7224 */ /* 0x000fe200078e0004 */
[----:B------:R-:W-:Y:S01]  /*0b20*/  IABS R15, R12 ;  /* 0x0000000c000f7213 */ /* 0x000fe20000000000 */
[----:B------:R-:W-:Y:S01]  /*0b30*/  IMAD.MOV.U32 R4, RZ, RZ, R8 ;  /* 0x000000ffff047224 */ /* 0x000fe200078e0008 */
[----:B------:R-:W-:Y:S01]  /*0b40*/  IABS R25, R14 ;  /* 0x0000000e00197213 */ /* 0x000fe20000000000 */
[----:B------:R-:W-:-:S04]  /*0b50*/  IMAD.HI.U32 R6, R5, R13, RZ ;  /* 0x0000000d05067227 */ /* 0x000fc800078e00ff */
[----:B------:R-:W-:Y:S01]  /*0b60*/  @!P3 IMAD.MOV R4, RZ, RZ, -R4 ;  /* 0x000000ffff04b224 */ /* 0x000fe200078e0a04 */
[----:B------:R-:W-:Y:S01]  /*0b70*/  ISETP.GT.U32.AND P3, PT, R2, R11, PT ;  /* 0x0000000b0200720c */ /* 0x000fe20003f64070 */
[----:B------:R-:W-:Y:S01]  /*0b80*/  @!P4 IMAD.IADD R9, R9, 0x1, -R2 ;  /* 0x000000010909c824 */ /* 0x000fe200078e0a02 */
[----:B------:R-:W-:Y:S01]  /*0b90*/  @!P2 LOP3.LUT R4, RZ, R48, RZ, 0x33, !PT ;  /* 0x00000030ff04a212 */ /* 0x000fe200078e33ff */
[----:B------:R-:W-:Y:S01]  /*0ba0*/  IMAD.MOV R6, RZ, RZ, -R6 ;  /* 0x000000ffff067224 */ /* 0x000fe200078e0a06 */
[----:B------:R-:W-:Y:S01]  /*0bb0*/  ISETP.GE.AND P4, PT, R10, RZ, PT ;  /* 0x000000ff0a00720c */ /* 0x000fe20003f86270 */
[----:B------:R-:W-:Y:S01]  /*0bc0*/  @!P0 IMAD.IADD R7, R7, 0x1, -R2 ;  /* 0x0000000107078824 */ /* 0x000fe200078e0a02 */
[C---:B------:R-:W-:Y:S01]  /*0bd0*/  ISETP.GT.U32.AND P2, PT, R2.reuse, R9, PT ;  /* 0x000000090200720c */ /* 0x040fe20003f44070 */
[C---:B------:R-:W-:Y:S02]  /*0be0*/  IMAD R13, R2.reuse, R6, R13 ;  /* 0x00000006020d7224 */ /* 0x040fe400078e020d */
[----:B------:R-:W-:Y:S01]  /*0bf0*/  IMAD.HI.U32 R8, R5, R15, RZ ;  /* 0x0000000f05087227 */ /* 0x000fe200078e00ff */
[----:B------:R-:W-:-:S03]  /*0c00*/  ISETP.GT.U32.AND P0, PT, R2, R7, PT ;  /* 0x000000070200720c */ /* 0x000fc60003f04070 */
[----:B------:R-:W-:Y:S02]  /*0c10*/  @!P3 IMAD.IADD R11, R11, 0x1, -R2 ;  /* 0x000000010b0bb824 */ /* 0x000fe400078e0a02 */
[----:B------:R-:W-:Y:S02]  /*0c20*/  IMAD.MOV R8, RZ, RZ, -R8 ;  /* 0x000000ffff087224 */ /* 0x000fe400078e0a08 */
[----:B------:R-:W-:Y:S01]  /*0c30*/  VIADD R6, R16, 0x68 ;  /* 0x0000006810067836 */ /* 0x000fe20000000000 */
[C---:B------:R-:W-:Y:S01]  /*0c40*/  ISETP.GT.U32.AND P3, PT, R2.reuse, R11, PT ;  /* 0x0000000b0200720c */ /* 0x040fe20003f64070 */
[--C-:B------:R-:W-:Y:S01]  /*0c50*/  @!P2 IMAD.IADD R9, R9, 0x1, -R2.reuse ;  /* 0x000000010909a824 */ /* 0x100fe200078e0a02 */
[C---:B------:R-:W-:Y:S01]  /*0c60*/  ISETP.GT.U32.AND P2, PT, R2.reuse, R13, PT ;  /* 0x0000000d0200720c */ /* 0x040fe20003f44070 */
[----:B------:R-:W-:Y:S01]  /*0c70*/  IMAD R15, R2, R8, R15 ;  /* 0x00000008020f7224 */ /* 0x000fe200078e020f */
[----:B------:R-:W-:Y:S01]  /*0c80*/  IABS R17, R6 ;  /* 0x0000000600117213 */ /* 0x000fe20000000000 */
[----:B------:R-:W-:Y:S01]  /*0c90*/  @!P0 IMAD.IADD R7, R7, 0x1, -R2 ;  /* 0x0000000107078824 */ /* 0x000fe200078e0a02 */
[----:B------:R-:W-:Y:S01]  /*0ca0*/  ISETP.GE.AND P0, PT, R12, RZ, PT ;  /* 0x000000ff0c00720c */ /* 0x000fe20003f06270 */
[----:B------:R-:W-:-:S02]  /*0cb0*/  VIADD R10, R16, 0x60 ;  /* 0x00000060100a7836 */ /* 0x000fc40000000000 */
[----:B------:R-:W-:Y:S01]  /*0cc0*/  @!P1 IMAD.MOV R7, RZ, RZ, -R7 ;  /* 0x000000ffff079224 */ /* 0x000fe200078e0a07 */
[----:B------:R-:W-:Y:S01]  /*0cd0*/  ISETP.GE.AND P1, PT, R6, RZ, PT ;  /* 0x000000ff0600720c */ /* 0x000fe20003f26270 */
[----:B------:R-:W-:Y:S01]  /*0ce0*/  VIADD R8, R16, 0x64 ;  /* 0x0000006410087836 */ /* 0x000fe20000000000 */
[----:B------:R-:W-:Y:S01]  /*0cf0*/  IABS R21, R10 ;  /* 0x0000000a00157213 */ /* 0x000fe20000000000 */
[--C-:B------:R-:W-:Y:S01]  /*0d00*/  @!P3 IMAD.IADD R11, R11, 0x1, -R2.reuse ;  /* 0x000000010b0bb824 */ /* 0x100fe200078e0a02 */
[----:B------:R-:W-:Y:S01]  /*0d10*/  ISETP.GE.AND P3, PT, R10, RZ, PT ;  /* 0x000000ff0a00720c */ /* 0x000fe20003f66270 */
[----:B------:R-:W-:Y:S01]  /*0d20*/  @!P2 IMAD.IADD R13, R13, 0x1, -R2 ;  /* 0x000000010d0da824 */ /* 0x000fe200078e0a02 */
[----:B------:R-:W-:Y:S01]  /*0d30*/  IABS R19, R8 ;  /* 0x0000000800137213 */ /* 0x000fe20000000000 */
[----:B------:R-:W-:Y:S01]  /*0d40*/  @!P6 IMAD.MOV R11, RZ, RZ, -R11 ;  /* 0x000000ffff0be224 */ /* 0x000fe200078e0a0b */
[C---:B------:R-:W-:Y:S01]  /*0d50*/  ISETP.GT.U32.AND P6, PT, R2.reuse, R15, PT ;  /* 0x0000000f0200720c */ /* 0x040fe20003fc4070 */
[----:B------:R-:W-:Y:S01]  /*0d60*/  IMAD.HI.U32 R6, R5, R17, RZ ;  /* 0x0000001105067227 */ /* 0x000fe200078e00ff */
[----:B------:R-:W-:-:S03]  /*0d70*/  ISETP.GT.U32.AND P2, PT, R2, R13, PT ;  /* 0x0000000d0200720c */ /* 0x000fc60003f44070 */
[----:B------:R-:W-:Y:S02]  /*0d80*/  IMAD.MOV R10, RZ, RZ, -R6 ;  /* 0x000000ffff0a7224 */ /* 0x000fe400078e0a06 */
[----:B------:R-:W-:Y:S01]  /*0d90*/  @!P5 IMAD.MOV R9, RZ, RZ, -R9 ;  /* 0x000000ffff09d224 */ /* 0x000fe200078e0a09 */
[----:B------:R-:W-:Y:S01]  /*0da0*/  ISETP.GE.AND P5, PT, R8, RZ, PT ;  /* 0x000000ff0800720c */ /* 0x000fe20003fa6270 */
[----:B------:R-:W-:Y:S02]  /*0db0*/  IMAD R17, R2, R10, R17 ;  /* 0x0000000a02117224 */ /* 0x000fe400078e0211 */
[----:B------:R-:W-:-:S04]  /*0dc0*/  IMAD.HI.U32 R8, R5, R19, RZ ;  /* 0x0000001305087227 */ /* 0x000fc800078e00ff */
[--C-:B------:R-:W-:Y:S02]  /*0dd0*/  @!P6 IMAD.IADD R15, R15, 0x1, -R2.reuse ;  /* 0x000000010f0fe824 */ /* 0x100fe400078e0a02 */
[----:B------:R-:W-:Y:S01]  /*0de0*/  @!P2 IMAD.IADD R13, R13, 0x1, -R2 ;  /* 0x000000010d0da824 */ /* 0x000fe200078e0a02 */
[C---:B------:R-:W-:Y:S01]  /*0df0*/  ISETP.GT.U32.AND P2, PT, R2.reuse, R17, PT ;  /* 0x000000110200720c */ /* 0x040fe20003f44070 */
[----:B------:R-:W-:Y:S01]  /*0e00*/  IMAD.MOV R8, RZ, RZ, -R8 ;  /* 0x000000ffff087224 */ /* 0x000fe200078e0a08 */
[----:B------:R-:W-:Y:S01]  /*0e10*/  ISETP.GT.U32.AND P6, PT, R2, R15, PT ;  /* 0x0000000f0200720c */ /* 0x000fe20003fc4070 */
[----:B------:R-:W-:-:S04]  /*0e20*/  IMAD.HI.U32 R6, R5, R21, RZ ;  /* 0x0000001505067227 */ /* 0x000fc800078e00ff */
[----:B------:R-:W-:Y:S02]  /*0e30*/  IMAD R19, R2, R8, R19 ;  /* 0x0000000802137224 */ /* 0x000fe400078e0213 */
[----:B------:R-:W-:-:S04]  /*0e40*/  IMAD.HI.U32 R8, R5, R25, RZ ;  /* 0x0000001905087227 */ /* 0x000fc800078e00ff */
[--C-:B------:R-:W-:Y:S02]  /*0e50*/  @!P2 IMAD.IADD R17, R17, 0x1, -R2.reuse ;  /* 0x000000011111a824 */ /* 0x100fe400078e0a02 */
[----:B------:R-:W-:Y:S01]  /*0e60*/  @!P6 IMAD.IADD R15, R15, 0x1, -R2 ;  /* 0x000000010f0fe824 */ /* 0x000fe200078e0a02 */
[----:B------:R-:W-:Y:S01]  /*0e70*/  ISETP.GT.U32.AND P6, PT, R2, R19, PT ;  /* 0x000000130200720c */ /* 0x000fe20003fc4070 */
[----:B------:R-:W-:Y:S01]  /*0e80*/  VIADD R12, R16, 0x5c ;  /* 0x0000005c100c7836 */ /* 0x000fe20000000000 */
[C---:B------:R-:W-:Y:S01]  /*0e90*/  ISETP.GT.U32.AND P2, PT, R2.reuse, R17, PT ;  /* 0x000000110200720c */ /* 0x040fe20003f44070 */
[----:B------:R-:W-:Y:S02]  /*0ea0*/  IMAD.MOV R6, RZ, RZ, -R6 ;  /* 0x000000ffff067224 */ /* 0x000fe400078e0a06 */
[----:B------:R-:W-:Y:S01]  /*0eb0*/  IMAD.MOV R8, RZ, RZ, -R8 ;  /* 0x000000ffff087224 */ /* 0x000fe200078e0a08 */
[----:B------:R-:W-:Y:S01]  /*0ec0*/  IABS R23, R12 ;  /* 0x0000000c00177213 */ /* 0x000fe20000000000 */
[----:B------:R-:W-:-:S02]  /*0ed0*/  IMAD R21, R2, R6, R21 ;  /* 0x0000000602157224 */ /* 0x000fc400078e0215 */
[C---:B------:R-:W-:Y:S02]  /*0ee0*/  IMAD R25, R2.reuse, R8, R25 ;  /* 0x0000000802197224 */ /* 0x040fe400078e0219 */
[----:B------:R-:W-:Y:S01]  /*0ef0*/  @!P4 IMAD.MOV R13, RZ, RZ, -R13 ;  /* 0x000000ffff0dc224 */ /* 0x000fe200078e0a0d */
[C---:B------:R-:W-:Y:S01]  /*0f00*/  ISETP.GT.U32.AND P4, PT, R2.reuse, R21, PT ;  /* 0x000000150200720c */ /* 0x040fe20003f84070 */
[----:B------:R-:W-:Y:S01]  /*0f10*/  @!P6 IMAD.IADD R19, R19, 0x1, -R2 ;  /* 0x000000011313e824 */ /* 0x000fe200078e0a02 */
[----:B------:R-:W-:Y:S01]  /*0f20*/  ISETP.GT.U32.AND P6, PT, R2, R25, PT ;  /* 0x000000190200720c */ /* 0x000fe20003fc4070 */
[----:B------:R-:W-:Y:S02]  /*0f30*/  VIADD R10, R16, 0x54 ;  /* 0x00000054100a7836 */ /* 0x000fe40000000000 */
[----:B------:R-:W-:-:S03]  /*0f40*/  IMAD.HI.U32 R6, R5, R23, RZ ;  /* 0x0000001705067227 */ /* 0x000fc600078e00ff */
[----:B------:R-:W-:Y:S01]  /*0f50*/  IABS R27, R10 ;  /* 0x0000000a001b7213 */ /* 0x000fe20000000000 */
[----:B------:R-:W-:Y:S02]  /*0f60*/  IMAD.MOV R6, RZ, RZ, -R6 ;  /* 0x000000ffff067224 */ /* 0x000fe400078e0a06 */
[----:B------:R-:W-:Y:S01]  /*0f70*/  @!P2 IMAD.IADD R17, R17, 0x1, -R2 ;  /* 0x000000011111a824 */ /* 0x000fe200078e0a02 */
[----:B------:R-:W-:Y:S01]  /*0f80*/  ISETP.GE.AND P2, PT, R12, RZ, PT ;  /* 0x000000ff0c00720c */ /* 0x000fe20003f46270 */
[----:B------:R-:W-:Y:S02]  /*0f90*/  IMAD R23, R2, R6, R23 ;  /* 0x0000000602177224 */ /* 0x000fe400078e0217 */
[----:B------:R-:W-:Y:S02]  /*0fa0*/  VIADD R12, R16, 0x4c ;  /* 0x0000004c100c7836 */ /* 0x000fe40000000000 */
[----:B------:R-:W-:-:S03]  /*0fb0*/  IMAD.HI.U32 R6, R5, R27, RZ ;  /* 0x0000001b05067227 */ /* 0x000fc600078e00ff */
[----:B------:R-:W-:Y:S01]  /*0fc0*/  IABS R31, R12 ;  /* 0x0000000c001f7213 */ /* 0x000fe20000000000 */
[--C-:B------:R-:W-:Y:S01]  /*0fd0*/  @!P4 IMAD.IADD R21, R21, 0x1, -R2.reuse ;  /* 0x000000011515c824 */ /* 0x100fe200078e0a02 */
[----:B------:R-:W-:Y:S01]  /*0fe0*/  ISETP.GT.U32.AND P4, PT, R2, R19, PT ;  /* 0x000000130200720c */ /* 0x000fe20003f84070 */
[----:B------:R-:W-:Y:S02]  /*0ff0*/  @!P6 IMAD.IADD R25, R25, 0x1, -R2 ;  /* 0x000000011919e824 */ /* 0x000fe400078e0a02 */
[----:B------:R-:W-:-:S03]  /*1000*/  IMAD.HI.U32 R8, R5, R29, RZ ;  /* 0x0000001d05087227 */ /* 0x000fc600078e00ff */
[C---:B------:R-:W-:Y:S01]  /*1010*/  ISETP.GT.U32.AND P6, PT, R2.reuse, R25, PT ;  /* 0x000000190200720c */ /* 0x040fe20003fc4070 */
[----:B------:R-:W-:Y:S02]  /*1020*/  IMAD.MOV R6, RZ, RZ, -R6 ;  /* 0x000000ffff067224 */ /* 0x000fe400078e0a06 */
[----:B------:R-:W-:Y:S02]  /*1030*/  IMAD.MOV R8, RZ, RZ, -R8 ;  /* 0x000000ffff087224 */ /* 0x000fe400078e0a08 */
[----:B------:R-:W-:Y:S02]  /*1040*/  IMAD R27, R2, R6, R27 ;  /* 0x00000006021b7224 */ /* 0x000fe400078e021b */
[----:B------:R-:W-:-:S04]  /*1050*/  IMAD.HI.U32 R6, R5, R31, RZ ;  /* 0x0000001f05067227 */ /* 0x000fc800078e00ff */
[C---:B------:R-:W-:Y:S02]  /*1060*/  IMAD R29, R2.reuse, R8, R29 ;  /* 0x00000008021d7224 */ /* 0x040fe400078e021d */
[----:B------:R-:W-:Y:S02]  /*1070*/  IMAD.MOV R8, RZ, RZ, -R6 ;  /* 0x000000ffff087224 */ /* 0x000fe400078e0a06 */
[--C-:B------:R-:W-:Y:S01]  /*1080*/  @!P4 IMAD.IADD R19, R19, 0x1, -R2.reuse ;  /* 0x000000011313c824 */ /* 0x100fe200078e0a02 */
[C---:B------:R-:W-:Y:S01]  /*1090*/  ISETP.GT.U32.AND P4, PT, R2.reuse, R27, PT ;  /* 0x0000001b0200720c */ /* 0x040fe20003f84070 */
[C---:B------:R-:W-:Y:S02]  /*10a0*/  IMAD R31, R2.reuse, R8, R31 ;  /* 0x00000008021f7224 */ /* 0x040fe400078e021f */
[----:B------:R-:W-:Y:S02]  /*10b0*/  @!P6 IMAD.IADD R25, R25, 0x1, -R2 ;  /* 0x000000011919e824 */ /* 0x000fe400078e0a02 */
[----:B------:R-:W-:Y:S01]  /*10c0*/  IMAD.HI.U32 R8, R5, R35, RZ ;  /* 0x0000002305087227 */ /* 0x000fe200078e00ff */
[----:B------:R-:W-:-:S03]  /*10d0*/  ISETP.GT.U32.AND P6, PT, R2, R31, PT ;  /* 0x0000001f0200720c */ /* 0x000fc60003fc4070 */
[----:B------:R-:W-:Y:S02]  /*10e0*/  IMAD.MOV R8, RZ, RZ, -R8 ;  /* 0x000000ffff087224 */ /* 0x000fe400078e0a08 */
[----:B------:R-:W-:Y:S01]  /*10f0*/  @!P0 IMAD.MOV R15, RZ, RZ, -R15 ;  /* 0x000000ffff0f8224 */ /* 0x000fe200078e0a0f */
[----:B------:R-:W-:Y:S01]  /*1100*/  ISETP.GT.U32.AND P0, PT, R2, R23, PT ;  /* 0x000000170200720c */ /* 0x000fe20003f04070 */
[--C-:B------:R-:W-:Y:S01]  /*1110*/  @!P4 IMAD.IADD R27, R27, 0x1, -R2.reuse ;  /* 0x000000011b1bc824 */ /* 0x100fe200078e0a02 */
[----:B------:R-:W-:Y:S01]  /*1120*/  ISETP.GE.AND P4, PT, R10, RZ, PT ;  /* 0x000000ff0a00720c */ /* 0x000fe20003f86270 */
[----:B------:R-:W-:Y:S02]  /*1130*/  IMAD R35, R2, R8, R35 ;  /* 0x0000000802237224 */ /* 0x000fe400078e0223 */
[----:B------:R-:W-:Y:S02]  /*1140*/  VIADD R10, R16, 0x40 ;  /* 0x00000040100a7836 */ /* 0x000fe40000000000 */
[----:B------:R-:W-:Y:S01]  /*1150*/  @!P6 IMAD.IADD R31, R31, 0x1, -R2 ;  /* 0x000000011f1fe824 */ /* 0x000fe200078e0a02 */
[----:B------:R-:W-:Y:S01]  /*1160*/  ISETP.GT.U32.AND P6, PT, R2, R27, PT ;  /* 0x0000001b0200720c */ /* 0x000fe20003fc4070 */
[----:B------:R-:W-:Y:S01]  /*1170*/  IMAD.HI.U32 R6, R5, R33, RZ ;  /* 0x0000002105067227 */ /* 0x000fe200078e00ff */
[----:B------:R-:W-:-:S03]  /*1180*/  IABS R37, R10 ;  /* 0x0000000a00257213 */ /* 0x000fc60000000000 */
[----:B------:R-:W-:Y:S01]  /*1190*/  @!P0 IMAD.IADD R23, R23, 0x1, -R2 ;  /* 0x0000000117178824 */ /* 0x000fe200078e0a02 */
[C---:B------:R-:W-:Y:S01]  /*11a0*/  ISETP.GT.U32.AND P0, PT, R2.reuse, R21, PT ;  /* 0x000000150200720c */ /* 0x040fe20003f04070 */
[----:B------:R-:W-:Y:S02]  /*11b0*/  IMAD.MOV R6, RZ, RZ, -R6 ;  /* 0x000000ffff067224 */ /* 0x000fe400078e0a06 */
[----:B------:R-:W-:Y:S01]  /*11c0*/  @!P1 IMAD.MOV R17, RZ, RZ, -R17 ;  /* 0x000000ffff119224 */ /* 0x000fe200078e0a11 */
[C---:B------:R-:W-:Y:S01]  /*11d0*/  ISETP.GT.U32.AND P1, PT, R2.reuse, R23, PT ;  /* 0x000000170200720c */ /* 0x040fe20003f24070 */
[C---:B------:R-:W-:Y:S02]  /*11e0*/  IMAD R33, R2.reuse, R6, R33 ;  /* 0x0000000602217224 */ /* 0x040fe400078e0221 */
[----:B------:R-:W-:Y:S01]  /*11f0*/  @!P6 IMAD.IADD R27, R27, 0x1, -R2 ;  /* 0x000000011b1be824 */ /* 0x000fe200078e0a02 */
[----:B------:R-:W-:Y:S01]  /*1200*/  ISETP.GT.U32.AND P6, PT, R2, R35, PT ;  /* 0x000000230200720c */ /* 0x000fe20003fc4070 */
[----:B------:R-:W-:-:S04]  /*1210*/  IMAD.HI.U32 R6, R5, R37, RZ ;  /* 0x0000002505067227 */ /* 0x000fc800078e00ff */
[----:B------:R-:W-:Y:S02]  /*1220*/  IMAD.MOV R6, RZ, RZ, -R6 ;  /* 0x000000ffff067224 */ /* 0x000fe400078e0a06 */
[--C-:B------:R-:W-:Y:S01]  /*1230*/  @!P0 IMAD.IADD R21, R21, 0x1, -R2.reuse ;  /* 0x0000000115158824 */ /* 0x100fe200078e0a02 */
[C---:B------:R-:W-:Y:S01]  /*1240*/  ISETP.GT.U32.AND P0, PT, R2.reuse, R29, PT ;  /* 0x0000001d0200720c */ /* 0x040fe20003f04070 */
[----:B------:R-:W-:Y:S02]  /*1250*/  IMAD R37, R2, R6, R37 ;  /* 0x0000000602257224 */ /* 0x000fe400078e0225 */
[--C-:B------:R-:W-:Y:S01]  /*1260*/  @!P1 IMAD.IADD R23, R23, 0x1, -R2.reuse ;  /* 0x0000000117179824 */ /* 0x100fe200078e0a02 */
[----:B------:R-:W-:Y:S01]  /*1270*/  ISETP.GE.AND P1, PT, R14, RZ, PT ;  /* 0x000000ff0e00720c */ /* 0x000fe20003f26270 */
[----:B------:R-:W-:Y:S02]  /*1280*/  @!P6 IMAD.IADD R35, R35, 0x1, -R2 ;  /* 0x000000012323e824 */ /* 0x000fe400078e0a02 */
[----:B------:R-:W-:Y:S01]  /*1290*/  @!P3 IMAD.MOV R21, RZ, RZ, -R21 ;  /* 0x000000ffff15b224 */ /* 0x000fe200078e0a15 */
[----:B------:R-:W-:Y:S01]  /*12a0*/  ISETP.GT.U32.AND P3, PT, R2, R31, PT ;  /* 0x0000001f0200720c */ /* 0x000fe20003f64070 */
[----:B------:R-:W-:Y:S01]  /*12b0*/  VIADD R14, R16, 0x3c ;  /* 0x0000003c100e7836 */ /* 0x000fe20000000000 */
[----:B------:R-:W-:Y:S01]  /*12c0*/  ISETP.GT.U32.AND P6, PT, R2, R35, PT ;  /* 0x000000230200720c */ /* 0x000fe20003fc4070 */
[----:B------:R-:W-:-:S02]  /*12d0*/  @!P5 IMAD.MOV R19, RZ, RZ, -R19 ;  /* 0x000000ffff13d224 */ /* 0x000fc400078e0a13 */
[--C-:B------:R-:W-:Y:S01]  /*12e0*/  @!P0 IMAD.IADD R29, R29, 0x1, -R2.reuse ;  /* 0x000000011d1d8824 */ /* 0x100fe200078e0a02 */
[----:B------:R-:W-:Y:S01]  /*12f0*/  IABS R39, R14 ;  /* 0x0000000e00277213 */ /* 0x000fe20000000000 */
[----:B------:R-:W-:Y:S01]  /*1300*/  @!P2 IMAD.MOV R23, RZ, RZ, -R23 ;  /* 0x000000ffff17a224 */ /* 0x000fe200078e0a17 */
[C---:B------:R-:W-:Y:S01]  /*1310*/  ISETP.GT.U32.AND P2, PT, R2.reuse, R33, PT ;  /* 0x000000210200720c */ /* 0x040fe20003f44070 */
[----:B------:R-:W-:Y:S01]  /*1320*/  @!P1 IMAD.MOV R25, RZ, RZ, -R25 ;  /* 0x000000ffff199224 */ /* 0x000fe200078e0a19 */
[----:B------:R-:W-:Y:S01]  /*1330*/  ISETP.GT.U32.AND P5, PT, R2, R29, PT ;  /* 0x0000001d0200720c */ /* 0x000fe20003fa4070 */
[----:B------:R-:W-:Y:S01]  /*1340*/  VIADD R6, R16, 0x38 ;  /* 0x0000003810067836 */ /* 0x000fe20000000000 */
[----:B------:R-:W-:Y:S01]  /*1350*/  ISETP.GE.AND P1, PT, R12, RZ, PT ;  /* 0x000000ff0c00720c */ /* 0x000fe20003f26270 */
[----:B------:R-:W-:Y:S01]  /*1360*/  IMAD.HI.U32 R8, R5, R39, RZ ;  /* 0x0000002705087227 */ /* 0x000fe200078e00ff */
[----:B------:R-:W-:Y:S02]  /*1370*/  ISETP.GE.AND P0, PT, R18, RZ, PT ;  /* 0x000000ff1200720c */ /* 0x000fe40003f06270 */
[----:B------:R-:W-:Y:S01]  /*1380*/  IABS R41, R6 ;  /* 0x0000000600297213 */ /* 0x000fe20000000000 */
[--C-:B------:R-:W-:Y:S01]  /*1390*/  @!P6 IMAD.IADD R35, R35, 0x1, -R2.reuse ;  /* 0x000000012323e824 */ /* 0x100fe200078e0a02 */
[----:B------:R-:W-:Y:S01]  /*13a0*/  ISETP.GT.U32.AND P6, PT, R2, R37, PT ;  /* 0x000000250200720c */ /* 0x000fe20003fc4070 */
[----:B------:R-:W-:Y:S01]  /*13b0*/  @!P3 IMAD.IADD R31, R31, 0x1, -R2 ;  /* 0x000000011f1fb824 */ /* 0x000fe200078e0a02 */
[----:B------:R-:W-:Y:S01]  /*13c0*/  ISETP.GE.AND P3, PT, R22, RZ, PT ;  /* 0x000000ff1600720c */ /* 0x000fe20003f66270 */
[----:B------:R-:W-:-:S02]  /*13d0*/  IMAD.MOV R8, RZ, RZ, -R8 ;  /* 0x000000ffff087224 */ /* 0x000fc400078e0a08 */
[--C-:B------:R-:W-:Y:S01]  /*13e0*/  @!P5 IMAD.IADD R29, R29, 0x1, -R2.reuse ;  /* 0x000000011d1dd824 */ /* 0x100fe200078e0a02 */
[----:B------:R-:W-:Y:S01]  /*13f0*/  ISETP.GE.AND P5, PT, R20, RZ, PT ;  /* 0x000000ff1400720c */ /* 0x000fe20003fa6270 */
[--C-:B------:R-:W-:Y:S01]  /*1400*/  @!P2 IMAD.IADD R33, R33, 0x1, -R2.reuse ;  /* 0x000000012121a824 */ /* 0x100fe200078e0a02 */
[----:B------:R-:W-:Y:S01]  /*1410*/  ISETP.GE.AND P2, PT, R10, RZ, PT ;  /* 0x000000ff0a00720c */ /* 0x000fe20003f46270 */
[----:B------:R-:W-:Y:S01]  /*1420*/  @!P1 IMAD.MOV R31, RZ, RZ, -R31 ;  /* 0x000000ffff1f9224 */ /* 0x000fe200078e0a1f */
[----:B------:R-:W-:Y:S01]  /*1430*/  ISETP.GE.AND P1, PT, R6, RZ, PT ;  /* 0x000000ff0600720c */ /* 0x000fe20003f26270 */
[----:B------:R-:W-:Y:S02]  /*1440*/  IMAD R39, R2, R8, R39 ;  /* 0x0000000802277224 */ /* 0x000fe400078e0227 */
[----:B------:R-:W-:Y:S02]  /*1450*/  @!P6 IMAD.IADD R37, R37, 0x1, -R2 ;  /* 0x000000012525e824 */ /* 0x000fe400078e0a02 */
[----:B------:R-:W-:-:S03]  /*1460*/  IMAD.HI.U32 R6, R5, R41, RZ ;  /* 0x0000002905067227 */ /* 0x000fc600078e00ff */
[----:B------:R-:W-:Y:S01]  /*1470*/  ISETP.GT.U32.AND P6, PT, R2, R37, PT ;  /* 0x000000250200720c */ /* 0x000fe20003fc4070 */
[----:B------:R-:W-:Y:S01]  /*1480*/  @!P0 IMAD.MOV R29, RZ, RZ, -R29 ;  /* 0x000000ffff1d8224 */ /* 0x000fe200078e0a1d */
[----:B------:R-:W-:Y:S01]  /*1490*/  ISETP.GE.AND P0, PT, R14, RZ, PT ;  /* 0x000000ff0e00720c */ /* 0x000fe20003f06270 */
[----:B------:R-:W-:Y:S02]  /*14a0*/  IMAD.MOV R14, RZ, RZ, -R6 ;  /* 0x000000ffff0e7224 */ /* 0x000fe400078e0a06 */
[----:B------:R-:W-:Y:S01]  /*14b0*/  @!P4 IMAD.MOV R27, RZ, RZ, -R27 ;  /* 0x000000ffff1bc224 */ /* 0x000fe200078e0a1b */
[C---:B------:R-:W-:Y:S01]  /*14c0*/  ISETP.GT.U32.AND P4, PT, R2.reuse, R33, PT ;  /* 0x000000210200720c */ /* 0x040fe20003f84070 */
[----:B------:R-:W-:Y:S02]  /*14d0*/  IMAD R41, R2, R14, R41 ;  /* 0x0000000e02297224 */ /* 0x000fe400078e0229 */
[C---:B------:R-:W-:Y:S02]  /*14e0*/  VIADD R8, R16.reuse, 0x34 ;  /* 0x0000003410087836 */ /* 0x040fe40000000000 */
[----:B------:R-:W-:-:S02]  /*14f0*/  VIADD R12, R16, 0x2c ;  /* 0x0000002c100c7836 */ /* 0x000fc40000000000 */
[--C-:B------:R-:W-:Y:S01]  /*1500*/  @!P6 IMAD.IADD R37, R37, 0x1, -R2.reuse ;  /* 0x000000012525e824 */ /* 0x100fe200078e0a02 */
[----:B------:R-:W-:Y:S01]  /*1510*/  ISETP.GT.U32.AND P6, PT, R2, R39, PT ;  /* 0x000000270200720c */ /* 0x000fe20003fc4070 */
[----:B------:R-:W-:Y:S01]  /*1520*/  VIADD R18, R16, 0x28 ;  /* 0x0000002810127836 */ /* 0x000fe20000000000 */
[----:B------:R-:W-:Y:S01]  /*1530*/  IABS R43, R8 ;  /* 0x00000008002b7213 */ /* 0x000fe20000000000 */
[----:B------:R-:W-:Y:S01]  /*1540*/  @!P2 IMAD.MOV R37, RZ, RZ, -R37 ;  /* 0x000000ffff25a224 */ /* 0x000fe200078e0a25 */
[----:B------:R-:W-:Y:S01]  /*1550*/  ISETP.GT.U32.AND P2, PT, R2, R41, PT ;  /* 0x000000290200720c */ /* 0x000fe20003f44070 */
[----:B------:R-:W-:Y:S01]  /*1560*/  @!P4 IMAD.IADD R33, R33, 0x1, -R2 ;  /* 0x000000012121c824 */ /* 0x000fe200078e0a02 */
[----:B------:R-:W-:Y:S01]  /*1570*/  ISETP.GE.AND P4, PT, R8, RZ, PT ;  /* 0x000000ff0800720c */ /* 0x000fe20003f86270 */
[----:B------:R-:W-:Y:S01]  /*1580*/  IMAD.HI.U32 R8, R5, R43, RZ ;  /* 0x0000002b05087227 */ /* 0x000fe200078e00ff */
[----:B------:R-:W-:Y:S02]  /*1590*/  IABS R47, R12 ;  /* 0x0000000c002f7213 */ /* 0x000fe40000000000 */
[----:B------:R-:W-:Y:S01]  /*15a0*/  IABS R51, R18 ;  /* 0x0000001200337213 */ /* 0x000fe20000000000 */
[----:B------:R-:W-:-:S02]  /*15b0*/  IMAD.MOV R8, RZ, RZ, -R8 ;  /* 0x000000ffff087224 */ /* 0x000fc400078e0a08 */
[--C-:B------:R-:W-:Y:S02]  /*15c0*/  @!P6 IMAD.IADD R39, R39, 0x1, -R2.reuse ;  /* 0x000000012727e824 */ /* 0x100fe400078e0a02 */
[----:B------:R-:W-:Y:S01]  /*15d0*/  @!P3 IMAD.MOV R35, RZ, RZ, -R35 ;  /* 0x000000ffff23b224 */ /* 0x000fe200078e0a23 */
[----:B------:R-:W-:Y:S01]  /*15e0*/  ISETP.GE.AND P3, PT, R12, RZ, PT ;  /* 0x000000ff0c00720c */ /* 0x000fe20003f66270 */
[----:B------:R-:W-:Y:S01]  /*15f0*/  @!P2 IMAD.IADD R41, R41, 0x1, -R2 ;  /* 0x000000012929a824 */ /* 0x000fe200078e0a02 */
[----:B------:R-:W-:Y:S01]  /*1600*/  ISETP.GT.U32.AND P6, PT, R2, R39, PT ;  /* 0x000000270200720c */ /* 0x000fe20003fc4070 */
[----:B------:R-:W-:Y:S02]  /*1610*/  VIADD R10, R16, 0x30 ;  /* 0x00000030100a7836 */ /* 0x000fe40000000000 */
[----:B------:R-:W-:Y:S01]  /*1620*/  IMAD.HI.U32 R12, R5, R47, RZ ;  /* 0x0000002f050c7227 */ /* 0x000fe200078e00ff */
[C---:B------:R-:W-:Y:S02]  /*1630*/  ISETP.GT.U32.AND P2, PT, R2.reuse, R41, PT ;  /* 0x000000290200720c */ /* 0x040fe40003f44070 */
[----:B------:R-:W-:Y:S01]  /*1640*/  IABS R45, R10 ;  /* 0x0000000a002d7213 */ /* 0x000fe20000000000 */
[----:B------:R-:W-:-:S02]  /*1650*/  IMAD R43, R2, R8, R43 ;  /* 0x00000008022b7224 */ /* 0x000fc400078e022b */
[----:B------:R-:W-:-:S04]  /*1660*/  IMAD.HI.U32 R6, R5, R51, RZ ;  /* 0x0000003305067227 */ /* 0x000fc800078e00ff */
[----:B------:R-:W-:Y:S02]  /*1670*/  IMAD.MOV R12, RZ, RZ, -R12 ;  /* 0x000000ffff0c7224 */ /* 0x000fe400078e0a0c */
[----:B------:R-:W-:Y:S01]  /*1680*/  @!P6 IMAD.IADD R39, R39, 0x1, -R2 ;  /* 0x000000012727e824 */ /* 0x000fe200078e0a02 */
[----:B------:R-:W-:Y:S01]  /*1690*/  ISETP.GT.U32.AND P6, PT, R2, R43, PT ;  /* 0x0000002b0200720c */ /* 0x000fe20003fc4070 */
[----:B------:R-:W-:Y:S01]  /*16a0*/  @!P5 IMAD.MOV R33, RZ, RZ, -R33 ;  /* 0x000000ffff21d224 */ /* 0x000fe200078e0a21 */
[----:B------:R-:W-:Y:S01]  /*16b0*/  ISETP.GE.AND P5, PT, R10, RZ, PT ;  /* 0x000000ff0a00720c */ /* 0x000fe20003fa6270 */
[----:B------:R-:W-:Y:S02]  /*16c0*/  IMAD.MOV R6, RZ, RZ, -R6 ;  /* 0x000000ffff067224 */ /* 0x000fe400078e0a06 */
[----:B------:R-:W-:Y:S02]  /*16d0*/  IMAD R47, R2, R12, R47 ;  /* 0x0000000c022f7224 */ /* 0x000fe400078e022f */
[----:B------:R-:W-:-:S04]  /*16e0*/  IMAD.HI.U32 R10, R5, R45, RZ ;  /* 0x0000002d050a7227 */ /* 0x000fc800078e00ff */
[C---:B------:R-:W-:Y:S02]  /*16f0*/  IMAD R51, R2.reuse, R6, R51 ;  /* 0x0000000602337224 */ /* 0x040fe400078e0233 */
[----:B------:R-:W-:Y:S02]  /*1700*/  @!P2 IMAD.IADD R41, R41, 0x1, -R2 ;  /* 0x000000012929a824 */ /* 0x000fe400078e0a02 */
[----:B------:R-:W-:Y:S01]  /*1710*/  @!P0 IMAD.MOV R39, RZ, RZ, -R39 ;  /* 0x000000ffff278224 */ /* 0x000fe200078e0a27 */
[----:B------:R-:W-:Y:S01]  /*1720*/  ISETP.GT.U32.AND P0, PT, R2, R47, PT ;  /* 0x0000002f0200720c */ /* 0x000fe20003f04070 */
[----:B------:R-:W-:Y:S02]  /*1730*/  IMAD.MOV R10, RZ, RZ, -R10 ;  /* 0x000000ffff0a7224 */ /* 0x000fe400078e0a0a */
[----:B------:R-:W-:Y:S02]  /*1740*/  VIADD R14, R16, 0x24 ;  /* 0x00000024100e7836 */ /* 0x000fe40000000000 */
[----:B------:R-:W-:Y:S01]  /*1750*/  @!P1 IMAD.MOV R41, RZ, RZ, -R41 ;  /* 0x000000ffff299224 */ /* 0x000fe200078e0a29 */
[C---:B------:R-:W-:Y:S01]  /*1760*/  ISETP.GT.U32.AND P1, PT, R2.reuse, R51, PT ;  /* 0x000000330200720c */ /* 0x040fe20003f24070 */
[----:B------:R-:W-:Y:S01]  /*1770*/  IMAD R45, R2, R10, R45 ;  /* 0x0000000a022d7224 */ /* 0x000fe200078e022d */
[----:B------:R-:W-:Y:S01]  /*1780*/  IABS R53, R14 ;  /* 0x0000000e00357213 */ /* 0x000fe20000000000 */
[----:B------:R-:W-:-:S02]  /*1790*/  @!P6 IMAD.IADD R43, R43, 0x1, -R2 ;  /* 0x000000012b2be824 */ /* 0x000fc400078e0a02 */
[----:B------:R-:W-:Y:S01]  /*17a0*/  VIADD R20, R16, 0x20 ;  /* 0x0000002010147836 */ /* 0x000fe20000000000 */
[C---:B------:R-:W-:Y:S01]  /*17b0*/  ISETP.GT.U32.AND P2, PT, R2.reuse, R45, PT ;  /* 0x0000002d0200720c */ /* 0x040fe20003f44070 */
[----:B------:R-:W-:Y:S01]  /*17c0*/  IMAD.HI.U32 R6, R5, R53, RZ ;  /* 0x0000003505067227 */ /* 0x000fe200078e00ff */
[C---:B------:R-:W-:Y:S02]  /*17d0*/  ISETP.GT.U32.AND P6, PT, R2.reuse, R43, PT ;  /* 0x0000002b0200720c */ /* 0x040fe40003fc4070 */
[----:B------:R-:W-:Y:S01]  /*17e0*/  IABS R55, R20 ;  /* 0x0000001400377213 */ /* 0x000fe20000000000 */
[----:B------:R-:W-:Y:S02]  /*17f0*/  @!P0 IMAD.IADD R47, R47, 0x1, -R2 ;  /* 0x000000012f2f8824 */ /* 0x000fe400078e0a02 */
[----:B------:R-:W-:Y:S02]  /*1800*/  IMAD.MOV R8, RZ, RZ, -R6 ;  /* 0x000000ffff087224 */ /* 0x000fe400078e0a06 */
[----:B------:R-:W-:Y:S01]  /*1810*/  @!P1 IMAD.IADD R51, R51, 0x1, -R2 ;  /* 0x0000000133339824 */ /* 0x000fe200078e0a02 */
[----:B------:R-:W-:Y:S01]  /*1820*/  ISETP.GT.U32.AND P1, PT, R2, R47, PT ;  /* 0x0000002f0200720c */ /* 0x000fe20003f24070 */
[----:B------:R-:W-:-:S02]  /*1830*/  VIADD R22, R16, 0x1c ;  /* 0x0000001c10167836 */ /* 0x000fc40000000000 */
[----:B------:R-:W-:-:S03]  /*1840*/  IMAD.HI.U32 R6, R5, R55, RZ ;  /* 0x0000003705067227 */ /* 0x000fc600078e00ff */
[----:B------:R-:W-:Y:S01]  /*1850*/  IABS R57, R22 ;  /* 0x0000001600397213 */ /* 0x000fe20000000000 */
[----:B------:R-:W-:Y:S02]  /*1860*/  IMAD R53, R2, R8, R53 ;  /* 0x0000000802357224 */ /* 0x000fe400078e0235 */
[----:B------:R-:W-:-:S04]  /*1870*/  IMAD.HI.U32 R10, R5, R59, RZ ;  /* 0x0000003b050a7227 */ /* 0x000fc800078e00ff */
[----:B------:R-:W-:Y:S02]  /*1880*/  IMAD.MOV R6, RZ, RZ, -R6 ;  /* 0x000000ffff067224 */ /* 0x000fe400078e0a06 */
[----:B------:R-:W-:Y:S02]  /*1890*/  IMAD.MOV R10, RZ, RZ, -R10 ;  /* 0x000000ffff0a7224 */ /* 0x000fe400078e0a0a */
[--C-:B------:R-:W-:Y:S01]  /*18a0*/  @!P6 IMAD.IADD R43, R43, 0x1, -R2.reuse ;  /* 0x000000012b2be824 */ /* 0x100fe200078e0a02 */
[C---:B------:R-:W-:Y:S01]  /*18b0*/  ISETP.GT.U32.AND P6, PT, R2.reuse, R53, PT ;  /* 0x000000350200720c */ /* 0x040fe20003fc4070 */
[----:B------:R-:W-:Y:S02]  /*18c0*/  @!P2 IMAD.IADD R45, R45, 0x1, -R2 ;  /* 0x000000012d2da824 */ /* 0x000fe400078e0a02 */
[C---:B------:R-:W-:Y:S02]  /*18d0*/  IMAD R55, R2.reuse, R6, R55 ;  /* 0x0000000602377224 */ /* 0x040fe400078e0237 */
[C---:B------:R-:W-:Y:S01]  /*18e0*/  IMAD R59, R2.reuse, R10, R59 ;  /* 0x0000000a023b7224 */ /* 0x040fe200078e023b */
[C---:B------:R-:W-:Y:S01]  /*18f0*/  ISETP.GT.U32.AND P0, PT, R2.reuse, R45, PT ;  /* 0x0000002d0200720c */ /* 0x040fe20003f04070 */
[----:B------:R-:W-:Y:S01]  /*1900*/  IMAD.HI.U32 R12, R5, R61, RZ ;  /* 0x0000003d050c7227 */ /* 0x000fe200078e00ff */
[----:B------:R-:W-:-:S03]  /*1910*/  ISETP.GT.U32.AND P2, PT, R2, R55, PT ;  /* 0x000000370200720c */ /* 0x000fc60003f44070 */
[----:B------:R-:W-:-:S04]  /*1920*/  IMAD.HI.U32 R6, R5, R63, RZ ;  /* 0x0000003f05067227 */ /* 0x000fc800078e00ff */
[----:B------:R-:W-:-:S04]  /*1930*/  IMAD.HI.U32 R8, R5, R57, RZ ;  /* 0x0000003905087227 */ /* 0x000fc800078e00ff */
[----:B------:R-:W-:Y:S01]  /*1940*/  @!P1 IMAD.IADD R47, R47, 0x1, -R2 ;  /* 0x000000012f2f9824 */ /* 0x000fe200078e0a02 */
[----:B------:R-:W-:Y:S01]  /*1950*/  ISETP.GT.U32.AND P1, PT, R2, R59, PT ;  /* 0x0000003b0200720c */ /* 0x000fe20003f24070 */
[----:B------:R-:W-:Y:S02]  /*1960*/  IMAD.MOV R12, RZ, RZ, -R12 ;  /* 0x000000ffff0c7224 */ /* 0x000fe400078e0a0c */
[----:B------:R-:W-:Y:S02]  /*1970*/  IMAD.MOV R10, RZ, RZ, -R6 ;  /* 0x000000ffff0a7224 */ /* 0x000fe400078e0a06 */
[----:B------:R-:W-:Y:S02]  /*1980*/  IMAD.MOV R8, RZ, RZ, -R8 ;  /* 0x000000ffff087224 */ /* 0x000fe400078e0a08 */
[----:B------:R-:W-:-:S04]  /*1990*/  IMAD.HI.U32 R6, R5, R69, RZ ;  /* 0x0000004505067227 */ /* 0x000fc800078e00ff */
[C---:B------:R-:W-:Y:S02]  /*19a0*/  IMAD R61, R2.reuse, R12, R61 ;  /* 0x0000000c023d7224 */ /* 0x040fe400078e023d */
[----:B------:R-:W-:Y:S02]  /*19b0*/  IMAD R57, R2, R8, R57 ;  /* 0x0000000802397224 */ /* 0x000fe400078e0239 */
[----:B------:R-:W-:Y:S02]  /*19c0*/  VIADD R12, R16, 0xc ;  /* 0x0000000c100c7836 */ /* 0x000fe40000000000 */
[----:B------:R-:W-:Y:S02]  /*19d0*/  IMAD.MOV R6, RZ, RZ, -R6 ;  /* 0x000000ffff067224 */ /* 0x000fe400078e0a06 */
[--C-:B------:R-:W-:Y:S01]  /*19e0*/  @!P6 IMAD.IADD R53, R53, 0x1, -R2.reuse ;  /* 0x000000013535e824 */ /* 0x100fe200078e0a02 */
[C---:B------:R-:W-:Y:S01]  /*19f0*/  ISETP.GT.U32.AND P6, PT, R2.reuse, R51, PT ;  /* 0x000000330200720c */ /* 0x040fe20003fc4070 */
[----:B------:R-:W-:Y:S01]  /*1a00*/  @!P4 IMAD.MOV R43, RZ, RZ, -R43 ;  /* 0x000000ffff2bc224 */ /* 0x000fe200078e0a2b */
[----:B------:R-:W-:Y:S01]  /*1a10*/  IABS R65, R12 ;  /* 0x0000000c00417213 */ /* 0x000fe20000000000 */
[--C-:B------:R-:W-:Y:S01]  /*1a20*/  @!P0 IMAD.IADD R45, R45, 0x1, -R2.reuse ;  /* 0x000000012d2d8824 */ /* 0x100fe200078e0a02 */
[C---:B------:R-:W-:Y:S01]  /*1a30*/  ISETP.GT.U32.AND P4, PT, R2.reuse, R53, PT ;  /* 0x000000350200720c */ /* 0x040fe20003f84070 */
[C---:B------:R-:W-:Y:S01]  /*1a40*/  IMAD R69, R2.reuse, R6, R69 ;  /* 0x0000000602457224 */ /* 0x040fe200078e0245 */
[----:B------:R-:W-:Y:S01]  /*1a50*/  ISETP.GT.U32.AND P0, PT, R2, R57, PT ;  /* 0x000000390200720c */ /* 0x000fe20003f04070 */
[----:B------:R-:W-:-:S02]  /*1a60*/  @!P1 IMAD.IADD R59, R59, 0x1, -R2 ;  /* 0x000000013b3b9824 */ /* 0x000fc400078e0a02 */
[----:B------:R-:W-:Y:S01]  /*1a70*/  IMAD.HI.U32 R8, R5, R65, RZ ;  /* 0x0000004105087227 */ /* 0x000fe200078e00ff */
[----:B------:R-:W-:-:S03]  /*1a80*/  ISETP.GT.U32.AND P1, PT, R2, R69, PT ;  /* 0x000000450200720c */ /* 0x000fc60003f24070 */
[----:B------:R-:W-:Y:S02]  /*1a90*/  IMAD.MOV R8, RZ, RZ, -R8 ;  /* 0x000000ffff087224 */ /* 0x000fe400078e0a08 */
[C---:B------:R-:W-:Y:S01]  /*1aa0*/  IMAD R63, R2.reuse, R10, R63 ;  /* 0x0000000a023f7224 */ /* 0x040fe200078e023f */
[----:B------:R-:W-:Y:S01]  /*1ab0*/  IABS R10, R32 ;  /* 0x00000020000a7213 */ /* 0x000fe20000000000 */
[--C-:B------:R-:W-:Y:S01]  /*1ac0*/  @!P6 IMAD.IADD R51, R51, 0x1, -R2.reuse ;  /* 0x000000013333e824 */ /* 0x100fe200078e0a02 */
[C---:B------:R-:W-:Y:S01]  /*1ad0*/  ISETP.GT.U32.AND P6, PT, R2.reuse, R61, PT ;  /* 0x0000003d0200720c */ /* 0x040fe20003fc4070 */
[C---:B------:R-:W-:Y:S01]  /*1ae0*/  IMAD R65, R2.reuse, R8, R65 ;  /* 0x0000000802417224 */ /* 0x040fe200078e0241 */
[----:B------:R-:W-:Y:S01]  /*1af0*/  IABS R8, R30 ;  /* 0x0000001e00087213 */ /* 0x000fe20000000000 */
[--C-:B------:R-:W-:Y:S02]  /*1b00*/  @!P2 IMAD.IADD R55, R55, 0x1, -R2.reuse ;  /* 0x000000013737a824 */ /* 0x100fe400078e0a02 */
[--C-:B------:R-:W-:Y:S01]  /*1b10*/  @!P4 IMAD.IADD R53, R53, 0x1, -R2.reuse ;  /* 0x000000013535c824 */ /* 0x100fe200078e0a02 */
[----:B------:R-:W-:Y:S01]  /*1b20*/  ISETP.GT.U32.AND P4, PT, R2, R63, PT ;  /* 0x0000003f0200720c */ /* 0x000fe20003f84070 */
[--C-:B------:R-:W-:Y:S01]  /*1b30*/  @!P0 IMAD.IADD R57, R57, 0x1, -R2.reuse ;  /* 0x0000000139398824 */ /* 0x100fe200078e0a02 */
[----:B------:R-:W-:Y:S01]  /*1b40*/  ISETP.GE.AND P0, PT, R18, RZ, PT ;  /* 0x000000ff1200720c */ /* 0x000fe20003f06270 */
[----:B------:R-:W-:Y:S01]  /*1b50*/  @!P1 IMAD.IADD R69, R69, 0x1, -R2 ;  /* 0x0000000145459824 */ /* 0x000fe200078e0a02 */
[C---:B------:R-:W-:Y:S01]  /*1b60*/  ISETP.GT.U32.AND P2, PT, R2.reuse, R55, PT ;  /* 0x000000370200720c */ /* 0x040fe20003f44070 */
[----:B------:R-:W-:Y:S01]  /*1b70*/  IMAD.HI.U32 R6, R5, R8, RZ ;  /* 0x0000000805067227 */ /* 0x000fe200078e00ff */
[----:B------:R-:W-:-:S03]  /*1b80*/  ISETP.GT.U32.AND P1, PT, R2, R57, PT ;  /* 0x000000390200720c */ /* 0x000fc60003f24070 */
[----:B------:R-:W-:Y:S01]  /*1b90*/  @!P6 IMAD.IADD R61, R61, 0x1, -R2 ;  /* 0x000000013d3de824 */ /* 0x000fe200078e0a02 */
[----:B------:R-:W-:Y:S01]  /*1ba0*/  ISETP.GE.AND P6, PT, R14, RZ, PT ;  /* 0x000000ff0e00720c */ /* 0x000fe20003fc6270 */
[----:B------:R-:W-:Y:S02]  /*1bb0*/  IMAD.MOV R67, RZ, RZ, -R6 ;  /* 0x000000ffff437224 */ /* 0x000fe400078e0a06 */
[----:B------:R-:W-:-:S04]  /*1bc0*/  IMAD.HI.U32 R6, R5, R10, RZ ;  /* 0x0000000a05067227 */ /* 0x000fc800078e00ff */
[----:B------:R-:W-:Y:S01]  /*1bd0*/  @!P4 IMAD.IADD R63, R63, 0x1, -R2 ;  /* 0x000000013f3fc824 */ /* 0x000fe200078e0a02 */
[----:B------:R-:W-:Y:S01]  /*1be0*/  ISETP.GE.AND P4, PT, R20, RZ, PT ;  /* 0x000000ff1400720c */ /* 0x000fe20003f86270 */
[C---:B------:R-:W-:Y:S01]  /*1bf0*/  IMAD R5, R2.reuse, R67, R8 ;  /* 0x0000004302057224 */ /* 0x040fe200078e0208 */
[----:B------:R-:W-:Y:S01]  /*1c00*/  SHF.R.U32.HI R8, RZ, 0x2, R102 ;  /* 0x00000002ff087819 */ /* 0x000fe20000011666 */
[----:B------:R-:W-:Y:S01]  /*1c10*/  @!P0 IMAD.MOV R51, RZ, RZ, -R51 ;  /* 0x000000ffff338224 */ /* 0x000fe200078e0a33 */
[C---:B------:R-:W-:Y:S01]  /*1c20*/  ISETP.GT.U32.AND P0, PT, R2.reuse, R61, PT ;  /* 0x0000003d0200720c */ /* 0x040fe20003f04070 */
[--C-:B------:R-:W-:Y:S01]  /*1c30*/  @!P2 IMAD.IADD R55, R55, 0x1, -R2.reuse ;  /* 0x000000013737a824 */ /* 0x100fe200078e0a02 */
[C---:B------:R-:W-:Y:S01]  /*1c40*/  ISETP.GT.U32.AND P2, PT, R2.reuse, R65, PT ;  /* 0x000000410200720c */ /* 0x040fe20003f44070 */
[----:B------:R-:W-:Y:S01]  /*1c50*/  @!P5 IMAD.MOV R45, RZ, RZ, -R45 ;  /* 0x000000ffff2dd224 */ /* 0x000fe200078e0a2d */
[C---:B------:R-:W-:Y:S01]  /*1c60*/  ISETP.GT.U32.AND P5, PT, R2.reuse, R63, PT ;  /* 0x0000003f0200720c */ /* 0x040fe20003fa4070 */
[----:B------:R-:W-:Y:S01]  /*1c70*/  @!P1 IMAD.IADD R57, R57, 0x1, -R2 ;  /* 0x0000000139399824 */ /* 0x000fe200078e0a02 */
[C---:B------:R-:W-:Y:S01]  /*1c80*/  ISETP.GT.U32.AND P1, PT, R2.reuse, R5, PT ;  /* 0x000000050200720c */ /* 0x040fe20003f24070 */
[----:B------:R-:W-:Y:S01]  /*1c90*/  IMAD.MOV R67, RZ, RZ, -R6 ;  /* 0x000000ffff437224 */ /* 0x000fe200078e0a06 */
[----:B------:R-:W-:Y:S01]  /*1ca0*/  SHF.R.S32.HI R6, RZ, 0x1f, R3 ;  /* 0x0000001fff067819 */ /* 0x000fe20000011403 */
[----:B------:R-:W-:Y:S01]  /*1cb0*/  @!P3 IMAD.MOV R47, RZ, RZ, -R47 ;  /* 0x000000ffff2fb224 */ /* 0x000fe200078e0a2f */
[C---:B------:R-:W-:Y:S01]  /*1cc0*/  ISETP.GT.U32.AND P3, PT, R2.reuse, R59, PT ;  /* 0x0000003b0200720c */ /* 0x040fe20003f64070 */
[----:B------:R-:W-:Y:S01]  /*1cd0*/  IMAD R67, R2, R67, R10 ;  /* 0x0000004302437224 */ /* 0x000fe200078e020a */
[----:B------:R-:W-:Y:S01]  /*1ce0*/  LEA.HI R6, R6, R3, RZ, 0x6 ;  /* 0x0000000306067211 */ /* 0x000fe200078f30ff */
[----:B------:R-:W-:-:S02]  /*1cf0*/  @!P0 IMAD.IADD R61, R61, 0x1, -R2 ;  /* 0x000000013d3d8824 */ /* 0x000fc400078e0a02 */
[--C-:B------:R-:W-:Y:S01]  /*1d00*/  @!P2 IMAD.IADD R65, R65, 0x1, -R2.reuse ;  /* 0x000000014141a824 */ /* 0x100fe200078e0a02 */
[----:B------:R-:W-:Y:S01]  /*1d10*/  ISETP.GT.U32.AND P0, PT, R2, R67, PT ;  /* 0x000000430200720c */ /* 0x000fe20003f04070 */
[--C-:B------:R-:W-:Y:S01]  /*1d20*/  @!P5 IMAD.IADD R63, R63, 0x1, -R2.reuse ;  /* 0x000000013f3fd824 */ /* 0x100fe200078e0a02 */
[----:B------:R-:W-:Y:S01]  /*1d30*/  ISETP.GE.AND P5, PT, R24, RZ, PT ;  /* 0x000000ff1800720c */ /* 0x000fe20003fa6270 */
[--C-:B------:R-:W-:Y:S01]  /*1d40*/  @!P1 IMAD.IADD R5, R5, 0x1, -R2.reuse ;  /* 0x0000000105059824 */ /* 0x100fe200078e0a02 */
[----:B------:R-:W-:Y:S01]  /*1d50*/  ISETP.GE.AND P2, PT, R22, RZ, PT ;  /* 0x000000ff1600720c */ /* 0x000fe20003f46270 */
[----:B------:R-:W-:Y:S01]  /*1d60*/  @!P6 IMAD.MOV R53, RZ, RZ, -R53 ;  /* 0x000000ffff35e224 */ /* 0x000fe200078e0a35 */
[C---:B------:R-:W-:Y:S01]  /*1d70*/  ISETP.GT.U32.AND P6, PT, R2.reuse, R65, PT ;  /* 0x000000410200720c */ /* 0x040fe20003fc4070 */
[----:B------:R-:W-:Y:S01]  /*1d80*/  @!P4 IMAD.MOV R55, RZ, RZ, -R55 ;  /* 0x000000ffff37c224 */ /* 0x000fe200078e0a37 */
[C---:B------:R-:W-:Y:S01]  /*1d90*/  ISETP.GT.U32.AND P4, PT, R2.reuse, R69, PT ;  /* 0x000000450200720c */ /* 0x040fe20003f84070 */
[--C-:B------:R-:W-:Y:S01]  /*1da0*/  @!P3 IMAD.IADD R59, R59, 0x1, -R2.reuse ;  /* 0x000000013b3bb824 */ /* 0x100fe200078e0a02 */
[----:B------:R-:W-:Y:S01]  /*1db0*/  ISETP.GT.U32.AND P1, PT, R2, R5, PT ;  /* 0x000000050200720c */ /* 0x000fe20003f24070 */
[----:B------:R-:W-:Y:S01]  /*1dc0*/  IMAD.SHL.U32 R3, R104, 0x8, RZ ;  /* 0x0000000868037824 */ /* 0x000fe200078e00ff */
[----:B------:R-:W-:Y:S01]  /*1dd0*/  ISETP.GE.AND P3, PT, R16, RZ, PT ;  /* 0x000000ff1000720c */ /* 0x000fe20003f66270 */
[--C-:B------:R-:W-:Y:S01]  /*1de0*/  @!P0 IMAD.IADD R67, R67, 0x1, -R2.reuse ;  /* 0x0000000143438824 */ /* 0x100fe200078e0a02 */
[----:B------:R-:W-:Y:S01]  /*1df0*/  ISETP.GE.AND P0, PT, R30, RZ, PT ;  /* 0x000000ff1e00720c */ /* 0x000fe20003f06270 */
[----:B------:R-:W-:Y:S01]  /*1e00*/  @!P5 IMAD.MOV R59, RZ, RZ, -R59 ;  /* 0x000000ffff3bd224 */ /* 0x000fe200078e0a3b */
[----:B------:R-:W-:Y:S01]  /*1e10*/  LOP3.LUT R10, R3, 0x30, RZ, 0xc0, !PT ;  /* 0x00000030030a7812 */ /* 0x000fe200078ec0ff */
[----:B------:R-:W-:Y:S01]  /*1e20*/  @!P2 IMAD.MOV R57, RZ, RZ, -R57 ;  /* 0x000000ffff39a224 */ /* 0x000fe200078e0a39 */
[----:B------:R-:W-:Y:S01]  /*1e30*/  ISETP.GT.U32.AND P5, PT, R2, R67, PT ;  /* 0x000000430200720c */ /* 0x000fe20003fa4070 */
[--C-:B------:R-:W-:Y:S01]  /*1e40*/  @!P6 IMAD.IADD R65, R65, 0x1, -R2.reuse ;  /* 0x000000014141e824 */ /* 0x100fe200078e0a02 */
[----:B------:R-:W-:Y:S01]  /*1e50*/  ISETP.GE.AND P6, PT, R26, RZ, PT ;  /* 0x000000ff1a00720c */ /* 0x000fe20003fc6270 */
[--C-:B------:R-:W-:Y:S01]  /*1e60*/  @!P4 IMAD.IADD R69, R69, 0x1, -R2.reuse ;  /* 0x000000014545c824 */ /* 0x100fe200078e0a02 */
[----:B------:R-:W-:Y:S01]  /*1e70*/  ISETP.GE.AND P4, PT, R28, RZ, PT ;  /* 0x000000ff1c00720c */ /* 0x000fe20003f86270 */
[----:B------:R-:W-:Y:S01]  /*1e80*/  @!P1 IMAD.IADD R5, R5, 0x1, -R2 ;  /* 0x0000000105059824 */ /* 0x000fe200078e0a02 */
[----:B------:R-:W-:Y:S01]  /*1e90*/  ISETP.GE.AND P2, PT, R12, RZ, PT ;  /* 0x000000ff0c00720c */ /* 0x000fe20003f46270 */
[----:B------:R-:W-:Y:S01]  /*1ea0*/  IMAD.SHL.U32 R3, R104, 0x2, RZ ;  /* 0x0000000268037824 */ /* 0x000fe200078e00ff */
[----:B------:R-:W-:Y:S01]  /*1eb0*/  ISETP.GE.AND P1, PT, R32, RZ, PT ;  /* 0x000000ff2000720c */ /* 0x000fe20003f26270 */
[C---:B------:R-:W-:Y:S01]  /*1ec0*/  IMAD.SHL.U32 R12, R71.reuse, 0x10, RZ ;  /* 0x00000010470c7824 */ /* 0x040fe200078e00ff */
[----:B------:R-:W-:Y:S01]  /*1ed0*/  SHF.R.S32.HI R118, RZ, 0x6, R6 ;  /* 0x00000006ff767819 */ /* 0x000fe20000011406 */
[----:B------:R-:W-:Y:S01]  /*1ee0*/  IMAD R10, R71, 0x40, R10 ;  /* 0x00000040470a7824 */ /* 0x000fe200078e020a */
[----:B------:R-:W-:Y:S01]  /*1ef0*/  LOP3.LUT R107, R8, 0x1fe, R3, 0x78, !PT ;  /* 0x000001fe086b7812 */ /* 0x000fe200078e7803 */
[----:B------:R-:W-:Y:S01]  /*1f00*/  @!P5 IMAD.IADD R67, R67, 0x1, -R2 ;  /* 0x000000014343d824 */ /* 0x000fe200078e0a02 */
[----:B------:R-:W-:Y:S01]  /*1f10*/  LOP3.LUT R2, RZ, R49, RZ, 0x33, !PT ;  /* 0x00000031ff027212 */ /* 0x000fe200078e33ff */
[----:B------:R-:W-:Y:S01]  /*1f20*/  @!P6 IMAD.MOV R61, RZ, RZ, -R61 ;  /* 0x000000ffff3de224 */ /* 0x000fe200078e0a3d */
[----:B------:R-:W-:Y:S01]  /*1f30*/  ISETP.NE.AND P5, PT, R49, RZ, PT ;  /* 0x000000ff3100720c */ /* 0x000fe20003fa5270 */
[----:B------:R-:W-:Y:S01]  /*1f40*/  @!P4 IMAD.MOV R63, RZ, RZ, -R63 ;  /* 0x000000ffff3fc224 */ /* 0x000fe200078e0a3f */
[----:B------:R-:W0:Y:S01]  /*1f50*/  LDC R8, c[0x0][0x240] ;  /* 0x00009000ff087b82 */ /* 0x000e220000000800 */
[----:B------:R-:W-:Y:S01]  /*1f60*/  @!P2 IMAD.MOV R65, RZ, RZ, -R65 ;  /* 0x000000ffff41a224 */ /* 0x000fe200078e0a41 */
[----:B------:R-:W-:Y:S01]  /*1f70*/  LOP3.LUT R12, R12, 0x30, R3, 0x78, !PT ;  /* 0x000000300c0c7812 */ /* 0x000fe200078e7803 */
[----:B------:R-:W-:Y:S01]  /*1f80*/  @!P3 IMAD.MOV R69, RZ, RZ, -R69 ;  /* 0x000000ffff45b224 */ /* 0x000fe200078e0a45 */
[----:B------:R-:W-:Y:S01]  /*1f90*/  LOP3.LUT R10, R10, 0x10, R3, 0x78, !PT ;  /* 0x000000100a0a7812 */ /* 0x000fe200078e7803 */
[----:B------:R-:W-:Y:S01]  /*1fa0*/  @!P0 IMAD.MOV R5, RZ, RZ, -R5 ;  /* 0x000000ffff058224 */ /* 0x000fe200078e0a05 */
[C---:B------:R-:W-:Y:S01]  /*1fb0*/  SEL R7, R2.reuse, R7, !P5 ;  /* 0x0000000702077207 */ /* 0x040fe20006800000 */
[----:B------:R-:W-:Y:S01]  /*1fc0*/  @!P1 IMAD.MOV R67, RZ, RZ, -R67 ;  /* 0x000000ffff439224 */ /* 0x000fe200078e0a43 */
[C---:B------:R-:W-:Y:S01]  /*1fd0*/  SEL R9, R2.reuse, R9, !P5 ;  /* 0x0000000902097207 */ /* 0x040fe20006800000 */
[----:B------:R-:W-:Y:S01]  /*1fe0*/  IMAD R71, R71, 0x4, R100 ;  /* 0x0000000447477824 */ /* 0x000fe200078e0264 */
[----:B------:R-:W-:Y:S01]  /*1ff0*/  SEL R11, R2, R11, !P5 ;  /* 0x0000000b020b7207 */ /* 0x000fe20006800000 */
[----:B------:R-:W-:Y:S01]  /*2000*/  IMAD R4, R4, UR8, RZ ;  /* 0x0000000804047c24 */ /* 0x000fe2000f8e02ff */
[C---:B------:R-:W-:Y:S01]  /*2010*/  SEL R13, R2.reuse, R13, !P5 ;  /* 0x0000000d020d7207 */ /* 0x040fe20006800000 */
[----:B------:R-:W-:Y:S01]  /*2020*/  IMAD.U32 R108, R71, 0x20, R12 ;  /* 0x00000020476c7824 */ /* 0x000fe200078e000c */
[C---:B------:R-:W-:Y:S01]  /*2030*/  SEL R15, R2.reuse, R15, !P5 ;  /* 0x0000000f020f7207 */ /* 0x040fe20006800000 */
[----:B------:R-:W-:Y:S01]  /*2040*/  ULDC.64 UR8, c[0x0][0x210] ;  /* 0x0000840000087ab9 */ /* 0x000fe20000000a00 */
[----:B------:R-:W-:-:S02]  /*2050*/  SEL R17, R2, R17, !P5 ;  /* 0x0000001102117207 */ /* 0x000fc40006800000 */
[C---:B------:R-:W-:Y:S02]  /*2060*/  SEL R19, R2.reuse, R19, !P5 ;  /* 0x0000001302137207 */ /* 0x040fe40006800000 */
[C---:B------:R-:W-:Y:S02]  /*2070*/  SEL R21, R2.reuse, R21, !P5 ;  /* 0x0000001502157207 */ /* 0x040fe40006800000 */
[C---:B------:R-:W-:Y:S02]  /*2080*/  SEL R23, R2.reuse, R23, !P5 ;  /* 0x0000001702177207 */ /* 0x040fe40006800000 */
[C---:B------:R-:W-:Y:S01]  /*2090*/  SEL R25, R2.reuse, R25, !P5 ;  /* 0x0000001902197207 */ /* 0x040fe20006800000 */
[-C--:B0-----:R-:W-:Y:S01]  /*20a0*/  IMAD R7, R7, R8.reuse, RZ ;  /* 0x0000000807077224 */ /* 0x081fe200078e02ff */
[C---:B------:R-:W-:Y:S01]  /*20b0*/  SEL R27, R2.reuse, R27, !P5 ;  /* 0x0000001b021b7207 */ /* 0x040fe20006800000 */
[-C--:B------:R-:W-:Y:S01]  /*20c0*/  IMAD R9, R9, R8.reuse, RZ ;  /* 0x0000000809097224 */ /* 0x080fe200078e02ff */
        /* <DEDUP_REMOVED lines=40> */
[----:B------:R-:W-:Y:S01]  /*2350*/  SEL R69, R2, R69, !P5 ;  /* 0x0000004502457207 */ /* 0x000fe20006800000 */
[-C--:B------:R-:W-:Y:S01]  /*2360*/  IMAD R53, R53, R8.reuse, RZ ;  /* 0x0000000835357224 */ /* 0x080fe200078e02ff */
[----:B------:R-:W0:Y:S01]  /*2370*/  LDC.64 R2, c[0x0][0x218] ;  /* 0x00008600ff027b82 */ /* 0x000e220000000a00 */
[-C--:B------:R-:W-:Y:S01]  /*2380*/  IMAD R55, R55, R8.reuse, RZ ;  /* 0x0000000837377224 */ /* 0x080fe200078e02ff */
[----:B------:R-:W-:Y:S01]  /*2390*/  LOP3.LUT R116, R10, 0x200, R105, 0xf8, !PT ;  /* 0x000002000a747812 */ /* 0x000fe200078ef869 */
[-C--:B------:R-:W-:Y:S01]  /*23a0*/  IMAD R57, R57, R8.reuse, RZ ;  /* 0x0000000839397224 */ /* 0x080fe200078e02ff */
[----:B------:R-:W-:Y:S01]  /*23b0*/  LOP3.LUT R120, R107, 0x40, RZ, 0x3c, !PT ;  /* 0x000000406b787812 */ /* 0x000fe200078e3cff */
[-C--:B------:R-:W-:Y:S01]  /*23c0*/  IMAD R59, R59, R8.reuse, RZ ;  /* 0x000000083b3b7224 */ /* 0x080fe200078e02ff */
[----:B------:R-:W-:Y:S01]  /*23d0*/  LOP3.LUT R124, R108, 0x40, RZ, 0x3c, !PT ;  /* 0x000000406c7c7812 */ /* 0x000fe200078e3cff */
[-C--:B------:R-:W-:Y:S01]  /*23e0*/  IMAD R14, R61, R8.reuse, RZ ;  /* 0x000000083d0e7224 */ /* 0x080fe200078e02ff */
[----:B------:R-:W-:Y:S01]  /*23f0*/  LOP3.LUT R114, R116, 0x20, RZ, 0x3c, !PT ;  /* 0x0000002074727812 */ /* 0x000fe200078e3cff */
[----:B------:R-:W-:-:S02]  /*2400*/  IMAD R16, R63, R8, RZ ;  /* 0x000000083f107224 */ /* 0x000fc400078e02ff */
[-C--:B------:R-:W-:Y:S02]  /*2410*/  IMAD R18, R65, R8.reuse, RZ ;  /* 0x0000000841127224 */ /* 0x080fe400078e02ff */
[-C--:B------:R-:W-:Y:S01]  /*2420*/  IMAD R20, R5, R8.reuse, RZ ;  /* 0x0000000805147224 */ /* 0x080fe200078e02ff */
[----:B------:R-:W-:Y:S01]  /*2430*/  LEA R5, P0, R4, UR8, 0x1 ;  /* 0x0000000804057c11 */ /* 0x000fe2000f8008ff */
[-C--:B------:R-:W-:Y:S02]  /*2440*/  IMAD R22, R67, R8.reuse, RZ ;  /* 0x0000000843167224 */ /* 0x080fe400078e02ff */
[----:B------:R-:W-:Y:S02]  /*2450*/  IMAD R24, R69, R8, RZ ;  /* 0x0000000845187224 */ /* 0x000fe400078e02ff */
[----:B------:R-:W1:Y:S01]  /*2460*/  LDC R8, c[0x0][0x238] ;  /* 0x00008e00ff087b82 */ /* 0x000e620000000800 */
[-C--:B0-----:R-:W-:Y:S02]  /*2470*/  LEA R110, P6, R7, R2.reuse, 0x1 ;  /* 0x00000002076e7211 */ /* 0x081fe400078c08ff */
[----:B------:R-:W-:-:S02]  /*2480*/  LEA R122, P1, R9, R2, 0x1 ;  /* 0x00000002097a7211 */ /* 0x000fc400078208ff */
[-C--:B------:R-:W-:Y:S02]  /*2490*/  LEA R136, P3, R13, R2.reuse, 0x1 ;  /* 0x000000020d887211 */ /* 0x080fe400078608ff */
[-C--:B------:R-:W-:Y:S02]  /*24a0*/  LEA.HI.X.SX32 R111, R7, R3.reuse, 0x1, P6 ;  /* 0x00000003076f7211 */ /* 0x080fe400030f0eff */
[----:B------:R-:W-:Y:S02]  /*24b0*/  LEA.HI.X.SX32 R123, R9, R3, 0x1, P1 ;  /* 0x00000003097b7211 */ /* 0x000fe400008f0eff */
[-C--:B------:R-:W-:Y:S02]  /*24c0*/  LEA R112, P2, R11, R2.reuse, 0x1 ;  /* 0x000000020b707211 */ /* 0x080fe400078408ff */
[-C--:B------:R-:W-:Y:S02]  /*24d0*/  LEA R138, P4, R15, R2.reuse, 0x1 ;  /* 0x000000020f8a7211 */ /* 0x080fe400078808ff */
[----:B------:R-:W-:-:S02]  /*24e0*/  LEA R12, P5, R17, R2, 0x1 ;  /* 0x00000002110c7211 */ /* 0x000fc400078a08ff */
[-C--:B------:R-:W-:Y:S02]  /*24f0*/  LEA R48, P6, R19, R2.reuse, 0x1 ;  /* 0x0000000213307211 */ /* 0x080fe400078c08ff */
[----:B------:R-:W-:Y:S01]  /*2500*/  LEA R144, P1, R21, R2, 0x1 ;  /* 0x0000000215907211 */ /* 0x000fe200078208ff */
[-C--:B-1----:R-:W-:Y:S01]  /*2510*/  IMAD R109, R109, R8.reuse, RZ ;  /* 0x000000086d6d7224 */ /* 0x082fe200078e02ff */
[-C--:B------:R-:W-:Y:S01]  /*2520*/  LEA.HI.X.SX32 R137, R13, R3.reuse, 0x1, P3 ;  /* 0x000000030d897211 */ /* 0x080fe200018f0eff */
[-C--:B------:R-:W-:Y:S01]  /*2530*/  IMAD R113, R113, R8.reuse, RZ ;  /* 0x0000000871717224 */ /* 0x080fe200078e02ff */
        /* <DEDUP_REMOVED lines=8> */
[----:B------:R-:W-:Y:S01]  /*25c0*/  LEA.HI.X.SX32 R145, R21, R3, 0x1, P1 ;  /* 0x0000000315917211 */ /* 0x000fe200008f0eff */
[----:B------:R-:W-:Y:S01]  /*25d0*/  IMAD R129, R129, R8, RZ ;  /* 0x0000000881817224 */ /* 0x000fe200078e02ff */
[-C--:B------:R-:W-:Y:S01]  /*25e0*/  LEA R140, P2, R23, R2.reuse, 0x1 ;  /* 0x00000002178c7211 */ /* 0x080fe200078408ff */
[----:B------:R-:W-:Y:S01]  /*25f0*/  IMAD.SHL.U32 R131, R8, 0x40, RZ ;  /* 0x0000004008837824 */ /* 0x000fe200078e00ff */
[----:B------:R-:W-:Y:S01]  /*2600*/  LEA R142, P3, R25, R2, 0x1 ;  /* 0x00000002198e7211 */ /* 0x000fe200078608ff */
[----:B------:R-:W-:Y:S01]  /*2610*/  IMAD R127, R101, R8, RZ ;  /* 0x00000008657f7224 */ /* 0x000fe200078e02ff */
[----:B------:R-:W-:-:S02]  /*2620*/  LEA R96, P4, R27, R2, 0x1 ;  /* 0x000000021b607211 */ /* 0x000fc400078808ff */
[-C--:B------:R-:W-:Y:S02]  /*2630*/  LEA R98, P5, R29, R2.reuse, 0x1 ;  /* 0x000000021d627211 */ /* 0x080fe400078a08ff */
[-C--:B------:R-:W-:Y:S02]  /*2640*/  LEA R92, P6, R31, R2.reuse, 0x1 ;  /* 0x000000021f5c7211 */ /* 0x080fe400078c08ff */
[----:B------:R-:W-:Y:S02]  /*2650*/  LEA R94, P1, R33, R2, 0x1 ;  /* 0x00000002215e7211 */ /* 0x000fe400078208ff */
[-C--:B------:R-:W-:Y:S02]  /*2660*/  LEA.HI.X.SX32 R141, R23, R3.reuse, 0x1, P2 ;  /* 0x00000003178d7211 */ /* 0x080fe400010f0eff */
[-C--:B------:R-:W-:Y:S02]  /*2670*/  LEA.HI.X.SX32 R143, R25, R3.reuse, 0x1, P3 ;  /* 0x00000003198f7211 */ /* 0x080fe400018f0eff */
[----:B------:R-:W-:-:S02]  /*2680*/  LEA.HI.X.SX32 R97, R27, R3, 0x1, P4 ;  /* 0x000000031b617211 */ /* 0x000fc400020f0eff */
[----:B------:R-:W-:Y:S02]  /*2690*/  CS2R R26, SRZ ;  /* 0x00000000001a7805 */ /* 0x000fe4000001ff00 */
[-C--:B------:R-:W-:Y:S02]  /*26a0*/  LEA.HI.X.SX32 R99, R29, R3.reuse, 0x1, P5 ;  /* 0x000000031d637211 */ /* 0x080fe400028f0eff */
[-C--:B------:R-:W-:Y:S02]  /*26b0*/  LEA.HI.X.SX32 R93, R31, R3.reuse, 0x1, P6 ;  /* 0x000000031f5d7211 */ /* 0x080fe400030f0eff */
[----:B------:R-:W-:Y:S02]  /*26c0*/  LEA.HI.X.SX32 R95, R33, R3, 0x1, P1 ;  /* 0x00000003215f7211 */ /* 0x000fe400008f0eff */
[-C--:B------:R-:W-:Y:S02]  /*26d0*/  LEA R90, P2, R35, R2.reuse, 0x1 ;  /* 0x00000002235a7211 */ /* 0x080fe400078408ff */
[----:B------:R-:W-:-:S02]  /*26e0*/  LEA R86, P3, R37, R2, 0x1 ;  /* 0x0000000225567211 */ /* 0x000fc400078608ff */
[-C--:B------:R-:W-:Y:S02]  /*26f0*/  LEA R88, P4, R39, R2.reuse, 0x1 ;  /* 0x0000000227587211 */ /* 0x080fe400078808ff */
[-C--:B------:R-:W-:Y:S02]  /*2700*/  LEA R82, P5, R41, R2.reuse, 0x1 ;  /* 0x0000000229527211 */ /* 0x080fe400078a08ff */
[-C--:B------:R-:W-:Y:S02]  /*2710*/  LEA R84, P6, R43, R2.reuse, 0x1 ;  /* 0x000000022b547211 */ /* 0x080fe400078c08ff */
[----:B------:R-:W-:Y:S02]  /*2720*/  LEA R80, P1, R45, R2, 0x1 ;  /* 0x000000022d507211 */ /* 0x000fe400078208ff */
[-C--:B------:R-:W-:Y:S02]  /*2730*/  LEA.HI.X.SX32 R91, R35, R3.reuse, 0x1, P2 ;  /* 0x00000003235b7211 */ /* 0x080fe400010f0eff */
[----:B------:R-:W-:-:S02]  /*2740*/  LEA.HI.X.SX32 R87, R37, R3, 0x1, P3 ;  /* 0x0000000325577211 */ /* 0x000fc400018f0eff */
[-C--:B------:R-:W-:Y:S02]  /*2750*/  LEA.HI.X.SX32 R89, R39, R3.reuse, 0x1, P4 ;  /* 0x0000000327597211 */ /* 0x080fe400020f0eff */
[-C--:B------:R-:W-:Y:S02]  /*2760*/  LEA.HI.X.SX32 R83, R41, R3.reuse, 0x1, P5 ;  /* 0x0000000329537211 */ /* 0x080fe400028f0eff */
[----:B------:R-:W-:Y:S02]  /*2770*/  CS2R R40, SRZ ;  /* 0x0000000000287805 */ /* 0x000fe4000001ff00 */
[-C--:B------:R-:W-:Y:S02]  /*2780*/  LEA.HI.X.SX32 R85, R43, R3.reuse, 0x1, P6 ;  /* 0x000000032b557211 */ /* 0x080fe400030f0eff */
[----:B------:R-:W-:Y:S02]  /*2790*/  CS2R R42, SRZ ;  /* 0x00000000002a7805 */ /* 0x000fe4000001ff00 */
[----:B------:R-:W-:-:S02]  /*27a0*/  LEA.HI.X.SX32 R81, R45, R3, 0x1, P1 ;  /* 0x000000032d517211 */ /* 0x000fc400008f0eff */
[----:B------:R-:W-:Y:S02]  /*27b0*/  CS2R R44, SRZ ;  /* 0x00000000002c7805 */ /* 0x000fe4000001ff00 */
[-C--:B------:R-:W-:Y:S02]  /*27c0*/  LEA R78, P2, R47, R2.reuse, 0x1 ;  /* 0x000000022f4e7211 */ /* 0x080fe400078408ff */
[-C--:B------:R-:W-:Y:S02]  /*27d0*/  LEA R70, P3, R51, R2.reuse, 0x1 ;  /* 0x0000000233467211 */ /* 0x080fe400078608ff */
[-C--:B------:R-:W-:Y:S02]  /*27e0*/  LEA R72, P4, R53, R2.reuse, 0x1 ;  /* 0x0000000235487211 */ /* 0x080fe400078808ff */
[-C--:B------:R-:W-:Y:S02]  /*27f0*/  LEA R29, P5, R55, R2.reuse, 0x1 ;  /* 0x00000002371d7211 */ /* 0x080fe400078a08ff */
[----:B------:R-:W-:-:S02]  /*2800*/  LEA R76, P6, R57, R2, 0x1 ;  /* 0x00000002394c7211 */ /* 0x000fc400078c08ff */
[----:B------:R-:W-:Y:S02]  /*2810*/  LEA R60, P1, R59, R2, 0x1 ;  /* 0x000000023b3c7211 */ /* 0x000fe400078208ff */
[-C--:B------:R-:W-:Y:S02]  /*2820*/  LEA.HI.X.SX32 R79, R47, R3.reuse, 0x1, P2 ;  /* 0x000000032f4f7211 */ /* 0x080fe400010f0eff */
[----:B------:R-:W-:Y:S02]  /*2830*/  CS2R R46, SRZ ;  /* 0x00000000002e7805 */ /* 0x000fe4000001ff00 */
[-C--:B------:R-:W-:Y:S02]  /*2840*/  LEA.HI.X.SX32 R71, R51, R3.reuse, 0x1, P3 ;  /* 0x0000000333477211 */ /* 0x080fe400018f0eff */
[-C--:B------:R-:W-:Y:S02]  /*2850*/  LEA.HI.X.SX32 R73, R53, R3.reuse, 0x1, P4 ;  /* 0x0000000335497211 */ /* 0x080fe400020f0eff */
[----:B------:R-:W-:-:S02]  /*2860*/  LEA.HI.X.SX32 R126, R55, R3, 0x1, P5 ;  /* 0x00000003377e7211 */ /* 0x000fc400028f0eff */
[-C--:B------:R-:W-:Y:S02]  /*2870*/  LEA.HI.X.SX32 R77, R57, R3.reuse, 0x1, P6 ;  /* 0x00000003394d7211 */ /* 0x080fe400030f0eff */
[----:B------:R-:W-:Y:S02]  /*2880*/  LEA.HI.X.SX32 R61, R59, R3, 0x1, P1 ;  /* 0x000000033b3d7211 */ /* 0x000fe400008f0eff */
[-C--:B------:R-:W-:Y:S02]  /*2890*/  LEA R62, P2, R14, R2.reuse, 0x1 ;  /* 0x000000020e3e7211 */ /* 0x080fe400078408ff */
[-C--:B------:R-:W-:Y:S02]  /*28a0*/  LEA R64, P3, R16, R2.reuse, 0x1 ;  /* 0x0000000210407211 */ /* 0x080fe400078608ff */
[-C--:B------:R-:W-:Y:S02]  /*28b0*/  LEA R66, P4, R18, R2.reuse, 0x1 ;  /* 0x0000000212427211 */ /* 0x080fe400078808ff */
[----:B------:R-:W-:-:S02]  /*28c0*/  LEA R68, P5, R20, R2, 0x1 ;  /* 0x0000000214447211 */ /* 0x000fc400078a08ff */
[-C--:B------:R-:W-:Y:S02]  /*28d0*/  LEA R56, P6, R22, R2.reuse, 0x1 ;  /* 0x0000000216387211 */ /* 0x080fe400078c08ff */
[----:B------:R-:W-:Y:S02]  /*28e0*/  LEA R58, P1, R24, R2, 0x1 ;  /* 0x00000002183a7211 */ /* 0x000fe400078208ff */
[-C--:B------:R-:W-:Y:S02]  /*28f0*/  LEA.HI.X.SX32 R63, R14, R3.reuse, 0x1, P2 ;  /* 0x000000030e3f7211 */ /* 0x080fe400010f0eff */
[-C--:B------:R-:W-:Y:S02]  /*2900*/  LEA.HI.X.SX32 R65, R16, R3.reuse, 0x1, P3 ;  /* 0x0000000310417211 */ /* 0x080fe400018f0eff */
[-C--:B------:R-:W-:Y:S02]  /*2910*/  LEA.HI.X.SX32 R67, R18, R3.reuse, 0x1, P4 ;  /* 0x0000000312437211 */ /* 0x080fe400020f0eff */
[----:B------:R-:W-:-:S02]  /*2920*/  LEA.HI.X.SX32 R69, R20, R3, 0x1, P5 ;  /* 0x0000000314457211 */ /* 0x000fc400028f0eff */
[----:B------:R-:W-:Y:S02]  /*2930*/  CS2R R20, SRZ ;  /* 0x0000000000147805 */ /* 0x000fe4000001ff00 */
[-C--:B------:R-:W-:Y:S02]  /*2940*/  LEA.HI.X.SX32 R57, R22, R3.reuse, 0x1, P6 ;  /* 0x0000000316397211 */ /* 0x080fe400030f0eff */
[----:B------:R-:W-:Y:S02]  /*2950*/  CS2R R22, SRZ ;  /* 0x0000000000167805 */ /* 0x000fe4000001ff00 */
[----:B------:R-:W-:Y:S02]  /*2960*/  LEA.HI.X.SX32 R59, R24, R3, 0x1, P1 ;  /* 0x00000003183b7211 */ /* 0x000fe400008f0eff */
[----:B------:R-:W-:Y:S02]  /*2970*/  CS2R R24, SRZ ;  /* 0x0000000000187805 */ /* 0x000fe4000001ff00 */
[----:B------:R-:W-:-:S07]  /*2980*/  LEA.HI.X.SX32 R3, R4, UR9, 0x1, P0 ;  /* 0x0000000904037c11 */ /* 0x000fce00080f0eff */
.L_x_2:
[C---:B------:R-:W-:Y:S02]  /*2990*/  LOP3.LUT R2, R101.reuse, 0x8, RZ, 0xfc, !PT ;  /* 0x0000000865027812 */ /* 0x040fe400078efcff */
[C---:B------:R-:W-:Y:S02]  /*29a0*/  ISETP.GE.AND P6, PT, R101.reuse, UR5, PT ;  /* 0x0000000565007c0c */ /* 0x040fe4000bfc6270 */
[----:B------:R-:W-:Y:S02]  /*29b0*/  ISETP.GE.AND P1, PT, R2, UR5, PT ;  /* 0x0000000502007c0c */ /* 0x000fe4000bf26270 */
[C---:B------:R-:W-:Y:S02]  /*29c0*/  LOP3.LUT R2, R101.reuse, 0x20, RZ, 0xfc, !PT ;  /* 0x0000002065027812 */ /* 0x040fe400078efcff */
[----:B------:R-:W-:Y:S02]  /*29d0*/  LOP3.LUT R4, R101, 0x10, RZ, 0xfc, !PT ;  /* 0x0000001065047812 */ /* 0x000fe400078efcff */
[----:B------:R-:W-:Y:S01]  /*29e0*/  ISETP.GE.AND P3, PT, R2, UR5, PT ;  /* 0x0000000502007c0c */ /* 0x000fe2000bf66270 */
[----:B------:R-:W-:Y:S01]  /*29f0*/  IMAD.MOV.U32 R2, RZ, RZ, R5 ;  /* 0x000000ffff027224 */ /* 0x000fe200078e0005 */
[----:B------:R-:W-:-:S02]  /*2a00*/  PRMT R14, RZ, 0x7610, R14 ;  /* 0x00007610ff0e7816 */ /* 0x000fc4000000000e */
[----:B------:R-:W-:Y:S01]  /*2a10*/  ISETP.GE.AND P0, PT, R4, UR5, PT ;  /* 0x0000000504007c0c */ /* 0x000fe2000bf06270 */
[--C-:B------:R-:W-:Y:S01]  /*2a20*/  IMAD.WIDE R34, R127, 0x2, R2.reuse ;  /* 0x000000027f227825 */ /* 0x100fe200078e0202 */
[C---:B------:R-:W-:Y:S02]  /*2a30*/  LOP3.LUT R6, R101.reuse, 0x18, RZ, 0xfc, !PT ;  /* 0x0000001865067812 */ /* 0x040fe400078efcff */
[----:B------:R-:W-:Y:S01]  /*2a40*/  LOP3.LUT R4, R101, 0x28, RZ, 0xfc, !PT ;  /* 0x0000002865047812 */ /* 0x000fe200078efcff */
[--C-:B------:R-:W-:Y:S01]  /*2a50*/  IMAD.WIDE R32, R129, 0x2, R2.reuse ;  /* 0x0000000281207825 */ /* 0x100fe200078e0202 */
[C---:B------:R-:W-:Y:S01]  /*2a60*/  LOP3.LUT R5, R101.reuse, 0x30, RZ, 0xfc, !PT ;  /* 0x0000003065057812 */ /* 0x040fe200078efcff */
[----:B------:R0:W2:Y:S01]  /*2a70*/  @!P6 LDG.E.U16 R14, desc[UR6][R34.64] ;  /* 0x00000006220ee981 */ /* 0x0000a2000c1e1500 */
[----:B------:R-:W-:Y:S01]  /*2a80*/  LOP3.LUT R7, R101, 0x38, RZ, 0xfc, !PT ;  /* 0x0000003865077812 */ /* 0x000fe200078efcff */
[----:B------:R-:W-:Y:S01]  /*2a90*/  IMAD.WIDE R10, R125, 0x2, R2 ;  /* 0x000000027d0a7825 */ /* 0x000fe200078e0202 */
[----:B------:R-:W-:-:S02]  /*2aa0*/  ISETP.GE.AND P2, PT, R6, UR5, PT ;  /* 0x0000000506007c0c */ /* 0x000fc4000bf46270 */
[----:B------:R-:W-:Y:S02]  /*2ab0*/  ISETP.GE.AND P4, PT, R4, UR5, PT ;  /* 0x0000000504007c0c */ /* 0x000fe4000bf86270 */
[----:B------:R-:W-:Y:S02]  /*2ac0*/  ISETP.GE.AND P5, PT, R5, UR5, PT ;  /* 0x0000000505007c0c */ /* 0x000fe4000bfa6270 */
[----:B------:R-:W-:Y:S01]  /*2ad0*/  ISETP.GE.AND P6, PT, R7, UR5, PT ;  /* 0x0000000507007c0c */ /* 0x000fe2000bfc6270 */
[----:B------:R-:W-:Y:S01]  /*2ae0*/  IMAD.WIDE R52, R121, 0x2, R2 ;  /* 0x0000000279347825 */ /* 0x000fe200078e0202 */
[----:B------:R-:W-:Y:S02]  /*2af0*/  PRMT R6, RZ, 0x7610, R6 ;  /* 0x00007610ff067816 */ /* 0x000fe40000000006 */
[----:B------:R-:W-:Y:S01]  /*2b00*/  PRMT R4, RZ, 0x7610, R4 ;  /* 0x00007610ff047816 */ /* 0x000fe20000000004 */
[----:B------:R-:W-:Y:S01]  /*2b10*/  IMAD.WIDE R8, R117, 0x2, R2 ;  /* 0x0000000275087825 */ /* 0x000fe200078e0202 */
[----:B------:R-:W-:-:S02]  /*2b20*/  PRMT R16, RZ, 0x7610, R16 ;  /* 0x00007610ff107816 */ /* 0x000fc40000000010 */
[----:B------:R-:W-:Y:S01]  /*2b30*/  PRMT R18, RZ, 0x7610, R18 ;  /* 0x00007610ff127816 */ /* 0x000fe20000000012 */
[----:B------:R-:W-:Y:S01]  /*2b40*/  IMAD.WIDE R50, R115, 0x2, R2 ;  /* 0x0000000273327825 */ /* 0x000fe200078e0202 */
[----:B------:R-:W-:Y:S01]  /*2b50*/  PRMT R30, RZ, 0x7610, R30 ;  /* 0x00007610ff1e7816 */ /* 0x000fe2000000001e */
[----:B------:R-:W3:Y:S01]  /*2b60*/  @!P1 LDG.E.U16 R6, desc[UR6][R32.64] ;  /* 0x0000000620069981 */ /* 0x000ee2000c1e1500 */
[----:B------:R-:W-:Y:S01]  /*2b70*/  PRMT R28, RZ, 0x7610, R28 ;  /* 0x00007610ff1c7816 */ /* 0x000fe2000000001c */
[----:B------:R-:W-:Y:S01]  /*2b80*/  IMAD.WIDE R38, R113, 0x2, R2 ;  /* 0x0000000271267825 */ /* 0x000fe200078e0202 */
[----:B0-----:R-:W-:Y:S01]  /*2b90*/  PRMT R34, RZ, 0x7610, R34 ;  /* 0x00007610ff227816 */ /* 0x001fe20000000022 */
[----:B------:R-:W4:Y:S02]  /*2ba0*/  @!P0 LDG.E.U16 R4, desc[UR6][R10.64] ;  /* 0x000000060a048981 */ /* 0x000f24000c1e1500 */
[----:B------:R-:W-:Y:S02]  /*2bb0*/  IMAD.WIDE R36, R109, 0x2, R2 ;  /* 0x000000026d247825 */ /* 0x000fe400078e0202 */
[----:B------:R-:W5:Y:S04]  /*2bc0*/  @!P2 LDG.E.U16 R16, desc[UR6][R52.64] ;  /* 0x000000063410a981 */ /* 0x000f68000c1e1500 */
[----:B------:R0:W5:Y:S04]  /*2bd0*/  @!P3 LDG.E.U16 R18, desc[UR6][R8.64] ;  /* 0x000000060812b981 */ /* 0x000168000c1e1500 */
[----:B------:R-:W5:Y:S04]  /*2be0*/  @!P4 LDG.E.U16 R30, desc[UR6][R50.64] ;  /* 0x00000006321ec981 */ /* 0x000f68000c1e1500 */
[----:B------:R1:W5:Y:S04]  /*2bf0*/  @!P5 LDG.E.U16 R28, desc[UR6][R38.64] ;  /* 0x00000006261cd981 */ /* 0x000368000c1e1500 */
[----:B------:R1:W5:Y:S01]  /*2c00*/  @!P6 LDG.E.U16 R34, desc[UR6][R36.64] ;  /* 0x000000062422e981 */ /* 0x000362000c1e1500 */
[----:B------:R-:W-:Y:S01]  /*2c10*/  BAR.SYNC.DEFER_BLOCKING 0x0 ;  /* 0x0000000000007b1d */ /* 0x000fe20000010000 */
[----:B------:R-:W-:Y:S01]  /*2c20*/  ISETP.GE.AND P0, PT, R0, UR5, PT ;  /* 0x0000000500007c0c */ /* 0x000fe2000bf06270 */
[----:B0-----:R-:W-:Y:S01]  /*2c30*/  IMAD.WIDE R8, R133, 0x2, R56 ;  /* 0x0000000285087825 */ /* 0x001fe200078e0238 */
[----:B------:R-:W-:-:S02]  /*2c40*/  PRMT R5, RZ, 0x7610, R5 ;  /* 0x00007610ff057816 */ /* 0x000fc40000000005 */
[----:B------:R-:W-:Y:S01]  /*2c50*/  PRMT R32, RZ, 0x7610, R32 ;  /* 0x00007610ff207816 */ /* 0x000fe20000000020 */
[C---:B------:R-:W-:Y:S01]  /*2c60*/  IMAD.WIDE R10, R133.reuse, 0x2, R58 ;  /* 0x00000002850a7825 */ /* 0x040fe200078e023a */
[----:B-1----:R-:W-:Y:S02]  /*2c70*/  PRMT R38, RZ, 0x7610, R38 ;  /* 0x00007610ff267816 */ /* 0x002fe40000000026 */
[----:B------:R-:W-:Y:S01]  /*2c80*/  PRMT R52, RZ, 0x7610, R52 ;  /* 0x00007610ff347816 */ /* 0x000fe20000000034 */
[C---:B------:R-:W-:Y:S01]  /*2c90*/  IMAD.WIDE R74, R133.reuse, 0x2, R68 ;  /* 0x00000002854a7825 */ /* 0x040fe200078e0244 */
[----:B------:R-:W-:Y:S02]  /*2ca0*/  PRMT R15, RZ, 0x7610, R15 ;  /* 0x00007610ff0f7816 */ /* 0x000fe4000000000f */
[----:B------:R-:W-:Y:S01]  /*2cb0*/  PRMT R50, RZ, 0x7610, R50 ;  /* 0x00007610ff327816 */ /* 0x000fe20000000032 */
[C---:B------:R-:W-:Y:S01]  /*2cc0*/  IMAD.WIDE R36, R133.reuse, 0x2, R64 ;  /* 0x0000000285247825 */ /* 0x040fe200078e0240 */
[----:B------:R0:W5:Y:S04]  /*2cd0*/  @!P0 LDG.E.U16 R5, desc[UR6][R8.64] ;  /* 0x0000000608058981 */ /* 0x000168000c1e1500 */
[----:B------:R1:W5:Y:S04]  /*2ce0*/  @!P0 LDG.E.U16 R32, desc[UR6][R10.64] ;  /* 0x000000060a208981 */ /* 0x000368000c1e1500 */
[----:B------:R1:W5:Y:S01]  /*2cf0*/  @!P0 LDG.E.U16 R38, desc[UR6][R74.64] ;  /* 0x000000064a268981 */ /* 0x000362000c1e1500 */
[----:B0-----:R-:W-:Y:S01]  /*2d00*/  IMAD.WIDE R8, R133, 0x2, R60 ;  /* 0x0000000285087825 */ /* 0x001fe200078e023c */
[----:B------:R-:W-:-:S02]  /*2d10*/  PRMT R128, RZ, 0x7610, R128 ;  /* 0x00007610ff807816 */ /* 0x000fc40000000080 */
[----:B------:R-:W5:Y:S01]  /*2d20*/  @!P0 LDG.E.U16 R50, desc[UR6][R36.64] ;  /* 0x0000000624328981 */ /* 0x000f62000c1e1500 */
[----:B-1----:R-:W-:-:S03]  /*2d30*/  IMAD.WIDE R10, R133, 0x2, R62 ;  /* 0x00000002850a7825 */ /* 0x002fc600078e023e */
[----:B------:R0:W5:Y:S01]  /*2d40*/  @!P0 LDG.E.U16 R52, desc[UR6][R8.64] ;  /* 0x0000000608348981 */ /* 0x000162000c1e1500 */
[--C-:B------:R-:W-:Y:S01]  /*2d50*/  IMAD.MOV.U32 R74, RZ, RZ, R29.reuse ;  /* 0x000000ffff4a7224 */ /* 0x100fe200078e001d */
[----:B------:R-:W-:Y:S02]  /*2d60*/  PRMT R29, RZ, 0x7610, R29 ;  /* 0x00007610ff1d7816 */ /* 0x000fe4000000001d */
[----:B------:R1:W5:Y:S01]  /*2d70*/  @!P0 LDG.E.U16 R15, desc[UR6][R10.64] ;  /* 0x000000060a0f8981 */ /* 0x000362000c1e1500 */
[----:B------:R-:W-:Y:S01]  /*2d80*/  PRMT R19, RZ, 0x7610, R19 ;  /* 0x00007610ff137816 */ /* 0x000fe20000000013 */
[----:B0-----:R-:W-:Y:S01]  /*2d90*/  IMAD.WIDE R8, R133, 0x2, R78 ;  /* 0x0000000285087825 */ /* 0x001fe200078e024e */
[----:B------:R-:W-:-:S03]  /*2da0*/  PRMT R134, RZ, 0x7610, R134 ;  /* 0x00007610ff867816 */ /* 0x000fc60000000086 */
[C---:B-1----:R-:W-:Y:S01]  /*2db0*/  IMAD.WIDE R10, R133.reuse, 0x2, R70 ;  /* 0x00000002850a7825 */ /* 0x042fe200078e0246 */
[----:B------:R0:W5:Y:S03]  /*2dc0*/  @!P0 LDG.E.U16 R29, desc[UR6][R8.64] ;  /* 0x00000006081d8981 */ /* 0x000166000c1e1500 */
[C---:B------:R-:W-:Y:S01]  /*2dd0*/  IMAD.WIDE R36, R133.reuse, 0x2, R72 ;  /* 0x0000000285247825 */ /* 0x040fe200078e0248 */
[----:B------:R-:W-:Y:S01]  /*2de0*/  PRMT R7, RZ, 0x7610, R7 ;  /* 0x00007610ff077816 */ /* 0x000fe20000000007 */
[----:B------:R1:W5:Y:S01]  /*2df0*/  @!P0 LDG.E.U16 R128, desc[UR6][R10.64] ;  /* 0x000000060a808981 */ /* 0x000362000c1e1500 */
[----:B------:R-:W-:Y:S01]  /*2e00*/  PRMT R33, RZ, 0x7610, R33 ;  /* 0x00007610ff217816 */ /* 0x000fe20000000021 */
[C---:B------:R-:W-:Y:S01]  /*2e10*/  IMAD.WIDE R54, R133.reuse, 0x2, R66 ;  /* 0x0000000285367825 */ /* 0x040fe200078e0242 */
[----:B------:R-:W-:Y:S01]  /*2e20*/  PRMT R132, RZ, 0x7610, R132 ;  /* 0x00007610ff847816 */ /* 0x000fe20000000084 */
[----:B------:R1:W5:Y:S02]  /*2e30*/  @!P0 LDG.E.U16 R19, desc[UR6][R36.64] ;  /* 0x0000000624138981 */ /* 0x000364000c1e1500 */
[C---:B0-----:R-:W-:Y:S01]  /*2e40*/  IMAD.WIDE R8, R133.reuse, 0x2, R86 ;  /* 0x0000000285087825 */ /* 0x041fe200078e0256 */
[----:B------:R-:W-:Y:S01]  /*2e50*/  PRMT R53, RZ, 0x7610, R53 ;  /* 0x00007610ff357816 */ /* 0x000fe20000000035 */
[----:B------:R-:W5:Y:S02]  /*2e60*/  @!P0 LDG.E.U16 R7, desc[UR6][R54.64] ;  /* 0x0000000636078981 */ /* 0x000f64000c1e1500 */
[----:B-1----:R-:W-:-:S02]  /*2e70*/  IMAD.WIDE R10, R133, 0x2, R88 ;  /* 0x00000002850a7825 */ /* 0x002fc400078e0258 */
[----:B------:R0:W5:Y:S02]  /*2e80*/  @!P0 LDG.E.U16 R134, desc[UR6][R8.64] ;  /* 0x0000000608868981 */ /* 0x000164000c1e1500 */
[----:B------:R-:W-:Y:S02]  /*2e90*/  IMAD.MOV.U32 R75, RZ, RZ, R126 ;  /* 0x000000ffff4b7224 */ /* 0x000fe400078e007e */
        /* <DEDUP_REMOVED lines=10> */
[----:B------:R-:W-:-:S02]  /*2f40*/  IMAD.WIDE R54, R133, 0x2, R74 ;  /* 0x0000000285367825 */ /* 0x000fc400078e024a */
[----:B------:R0:W5:Y:S02]  /*2f50*/  @!P0 LDG.E.U16 R53, desc[UR6][R8.64] ;  /* 0x0000000608358981 */ /* 0x000164000c1e1500 */
[C---:B-1----:R-:W-:Y:S01]  /*2f60*/  IMAD.WIDE R10, R133.reuse, 0x2, R98 ;  /* 0x00000002850a7825 */ /* 0x042fe200078e0262 */
[----:B------:R-:W-:Y:S01]  /*2f70*/  PRMT R130, RZ, 0x7610, R130 ;  /* 0x00007610ff827816 */ /* 0x000fe20000000082 */
[----:B------:R1:W5:Y:S02]  /*2f80*/  @!P0 LDG.E.U16 R126, desc[UR6][R54.64] ;  /* 0x00000006367e8981 */ /* 0x000364000c1e1500 */
[----:B------:R-:W-:Y:S01]  /*2f90*/  IMAD.WIDE R36, R133, 0x2, R92 ;  /* 0x0000000285247825 */ /* 0x000fe200078e025c */
[----:B------:R-:W-:Y:S01]  /*2fa0*/  PRMT R31, RZ, 0x7610, R31 ;  /* 0x00007610ff1f7816 */ /* 0x000fe2000000001f */
[----:B------:R1:W5:Y:S02]  /*2fb0*/  @!P0 LDG.E.U16 R150, desc[UR6][R10.64] ;  /* 0x000000060a968981 */ /* 0x000364000c1e1500 */
[----:B0-----:R-:W-:-:S02]  /*2fc0*/  IMAD.MOV.U32 R8, RZ, RZ, R48 ;  /* 0x000000ffff087224 */ /* 0x001fc400078e0030 */
[----:B------:R-:W-:Y:S01]  /*2fd0*/  IMAD.MOV.U32 R9, RZ, RZ, R49 ;  /* 0x000000ffff097224 */ /* 0x000fe200078e0031 */
[----:B------:R-:W-:Y:S01]  /*2fe0*/  PRMT R151, RZ, 0x7610, R151 ;  /* 0x00007610ff977816 */ /* 0x000fe20000000097 */
[C---:B------:R-:W-:Y:S01]  /*2ff0*/  IMAD.WIDE R146, R133.reuse, 0x2, R80 ;  /* 0x0000000285927825 */ /* 0x040fe200078e0250 */
[----:B------:R0:W5:Y:S01]  /*3000*/  @!P0 LDG.E.U16 R39, desc[UR6][R36.64] ;  /* 0x0000000624278981 */ /* 0x000162000c1e1500 */
[----:B------:R-:W-:Y:S02]  /*3010*/  PRMT R152, RZ, 0x7610, R152 ;  /* 0x00007610ff987816 */ /* 0x000fe40000000098 */
[C---:B-1----:R-:W-:Y:S01]  /*3020*/  IMAD.WIDE R54, R133.reuse, 0x2, R84 ;  /* 0x0000000285367825 */ /* 0x042fe200078e0254 */
[----:B------:R1:W5:Y:S03]  /*3030*/  @!P0 LDG.E.U16 R130, desc[UR6][R146.64] ;  /* 0x0000000692828981 */ /* 0x000366000c1e1500 */
[C---:B------:R-:W-:Y:S01]  /*3040*/  IMAD.WIDE R10, R133.reuse, 0x2, R8 ;  /* 0x00000002850a7825 */ /* 0x040fe200078e0208 */
[----:B------:R-:W-:Y:S01]  /*3050*/  PRMT R35, RZ, 0x7610, R35 ;  /* 0x00007610ff237816 */ /* 0x000fe20000000023 */
[----:B------:R1:W5:Y:S02]  /*3060*/  @!P0 LDG.E.U16 R31, desc[UR6][R54.64] ;  /* 0x00000006361f8981 */ /* 0x000364000c1e1500 */
[C---:B0-----:R-:W-:Y:S01]  /*3070*/  IMAD.WIDE R36, R133.reuse, 0x2, R142 ;  /* 0x0000000285247825 */ /* 0x041fe200078e028e */
[----:B------:R-:W-:Y:S01]  /*3080*/  PRMT R148, RZ, 0x7610, R148 ;  /* 0x00007610ff947816 */ /* 0x000fe20000000094 */
        /* <DEDUP_REMOVED lines=9> */
[----:B------:R0:W5:Y:S01]  /*3120*/  @!P0 LDG.E.U16 R148, desc[UR6][R54.64] ;  /* 0x0000000636948981 */ /* 0x000162000c1e1500 */
[C---:B-1----:R-:W-:Y:S01]  /*3130*/  IMAD.WIDE R36, R133.reuse, 0x2, R136 ;  /* 0x0000000285247825 */ /* 0x042fe200078e0288 */
[----:B------:R-:W-:Y:S02]  /*3140*/  PRMT R149, RZ, 0x7610, R149 ;  /* 0x00007610ff957816 */ /* 0x000fe40000000095 */
[----:B------:R-:W-:Y:S01]  /*3150*/  PRMT R154, RZ, 0x7610, R154 ;  /* 0x00007610ff9a7816 */ /* 0x000fe2000000009a */
[C---:B------:R-:W-:Y:S01]  /*3160*/  IMAD.WIDE R146, R133.reuse, 0x2, R10 ;  /* 0x0000000285927825 */ /* 0x040fe200078e020a */
[----:B------:R-:W-:Y:S01]  /*3170*/  PRMT R160, RZ, 0x7610, R160 ;  /* 0x00007610ffa07816 */ /* 0x000fe200000000a0 */
[----:B------:R1:W5:Y:S02]  /*3180*/  @!P0 LDG.E.U16 R158, desc[UR6][R36.64] ;  /* 0x00000006249e8981 */ /* 0x000364000c1e1500 */
[C---:B------:R-:W-:Y:S01]  /*3190*/  IMAD.WIDE R48, R133.reuse, 0x2, R144 ;  /* 0x0000000285307825 */ /* 0x040fe200078e0290 */
[----:B------:R-:W-:Y:S01]  /*31a0*/  PRMT R153, RZ, 0x7610, R153 ;  /* 0x00007610ff997816 */ /* 0x000fe20000000099 */
[----:B------:R1:W5:Y:S02]  /*31b0*/  @!P0 LDG.E.U16 R156, desc[UR6][R146.64] ;  /* 0x00000006929c8981 */ /* 0x000364000c1e1500 */
[----:B0-----:R-:W-:-:S02]  /*31c0*/  IMAD.WIDE R54, R133, 0x2, R140 ;  /* 0x0000000285367825 */ /* 0x001fc400078e028c */
[----:B------:R0:W5:Y:S02]  /*31d0*/  @!P0 LDG.E.U16 R154, desc[UR6][R48.64] ;  /* 0x00000006309a8981 */ /* 0x000164000c1e1500 */
[----:B------:R-:W-:Y:S02]  /*31e0*/  IMAD.WIDE R12, R133, 0x2, R122 ;  /* 0x00000002850c7825 */ /* 0x000fe400078e027a */
[----:B------:R0:W5:Y:S02]  /*31f0*/  @!P0 LDG.E.U16 R149, desc[UR6][R54.64] ;  /* 0x0000000636958981 */ /* 0x000164000c1e1500 */
[----:B-1----:R-:W-:Y:S02]  /*3200*/  IMAD.MOV.U32 R36, RZ, RZ, R112 ;  /* 0x000000ffff247224 */ /* 0x002fe400078e0070 */
[--C-:B------:R-:W-:Y:S01]  /*3210*/  IMAD.MOV.U32 R37, RZ, RZ, R119.reuse ;  /* 0x000000ffff257224 */ /* 0x100fe200078e0077 */
[----:B------:R1:W5:Y:S01]  /*3220*/  @!P0 LDG.E.U16 R160, desc[UR6][R12.64] ;  /* 0x000000060ca08981 */ /* 0x000362000c1e1500 */
[----:B------:R-:W-:-:S02]  /*3230*/  PRMT R119, RZ, 0x7610, R119 ;  /* 0x00007610ff777816 */ /* 0x000fc40000000077 */
[----:B------:R-:W-:Y:S01]  /*3240*/  PRMT R147, RZ, 0x7610, R147 ;  /* 0x00007610ff937816 */ /* 0x000fe20000000093 */
[----:B0-----:R-:W-:-:S04]  /*3250*/  IMAD.WIDE R48, R133, 0x2, R36 ;  /* 0x0000000285307825 */ /* 0x001fc800078e0224 */
[C---:B------:R-:W-:Y:S01]  /*3260*/  IMAD.WIDE R54, R133.reuse, 0x2, R138 ;  /* 0x0000000285367825 */ /* 0x040fe200078e028a */
[----:B------:R-:W5:Y:S03]  /*3270*/  @!P0 LDG.E.U16 R153, desc[UR6][R48.64] ;  /* 0x0000000630998981 */ /* 0x000f66000c1e1500 */
[----:B-1----:R-:W-:Y:S01]  /*3280*/  IMAD.WIDE R12, R133, 0x2, R110 ;  /* 0x00000002850c7825 */ /* 0x002fe200078e026e */
[----:B------:R-:W5:Y:S04]  /*3290*/  @!P0 LDG.E.U16 R119, desc[UR6][R54.64] ;  /* 0x0000000636778981 */ /* 0x000f68000c1e1500 */
[----:B------:R-:W5:Y:S04]  /*32a0*/  @!P0 LDG.E.U16 R147, desc[UR6][R12.64] ;  /* 0x000000060c938981 */ /* 0x000f68000c1e1500 */
[----:B--2---:R-:W-:Y:S04]  /*32b0*/  STS.U16 [R107+UR4+0x4000], R14 ;  /* 0x0040000e6b007988 */ /* 0x004fe80008000404 */
[----:B---3--:R-:W-:Y:S04]  /*32c0*/  STS.U16 [R107+UR4+0x4200], R6 ;  /* 0x004200066b007988 */ /* 0x008fe80008000404 */
[----:B----4-:R-:W-:Y:S04]  /*32d0*/  STS.U16 [R107+UR4+0x4400], R4 ;  /* 0x004400046b007988 */ /* 0x010fe80008000404 */
[----:B-----5:R-:W-:Y:S04]  /*32e0*/  STS.U16 [R107+UR4+0x4600], R16 ;  /* 0x004600106b007988 */ /* 0x020fe80008000404 */
[----:B------:R-:W-:Y:S04]  /*32f0*/  STS.U16 [R107+UR4+0x4800], R18 ;  /* 0x004800126b007988 */ /* 0x000fe80008000404 */
[----:B------:R-:W-:Y:S04]  /*3300*/  STS.U16 [R107+UR4+0x4a00], R30 ;  /* 0x004a001e6b007988 */ /* 0x000fe80008000404 */
[----:B------:R-:W-:Y:S04]  /*3310*/  STS.U16 [R107+UR4+0x4c00], R28 ;  /* 0x004c001c6b007988 */ /* 0x000fe80008000404 */
[----:B------:R-:W-:Y:S04]  /*3320*/  STS.U16 [R107+UR4+0x4e00], R34 ;  /* 0x004e00226b007988 */ /* 0x000fe80008000404 */
[----:B------:R-:W-:Y:S04]  /*3330*/  STS.U16 [R107+UR4], R32 ;  /* 0x000000206b007988 */ /* 0x000fe80008000404 */
[----:B------:R-:W-:Y:S04]  /*3340*/  STS.U16 [R107+UR4+0x400], R38 ;  /* 0x000400266b007988 */ /* 0x000fe80008000404 */
        /* <DEDUP_REMOVED lines=24> */
[----:B------:R0:W-:Y:S04]  /*34d0*/  STS.U16 [R120+UR4+0x2a00], R53 ;  /* 0x002a003578007988 */ /* 0x0001e80008000404 */
[----:B------:R-:W-:Y:S04]  /*34e0*/  STS.U16 [R120+UR4+0x2e00], R149 ;  /* 0x002e009578007988 */ /* 0x000fe80008000404 */
[----:B------:R-:W-:Y:S04]  /*34f0*/  STS.U16 [R120+UR4+0x3200], R151 ;  /* 0x0032009778007988 */ /* 0x000fe80008000404 */
[----:B------:R1:W-:Y:S04]  /*3500*/  STS.U16 [R120+UR4+0x3600], R119 ;  /* 0x0036007778007988 */ /* 0x0003e80008000404 */
[----:B------:R-:W-:Y:S04]  /*3510*/  STS.U16 [R120+UR4+0x3a00], R153 ;  /* 0x003a009978007988 */ /* 0x000fe80008000404 */
[----:B------:R-:W-:Y:S01]  /*3520*/  STS.U16 [R120+UR4+0x3e00], R147 ;  /* 0x003e009378007988 */ /* 0x000fe20008000404 */
[----:B------:R-:W-:Y:S06]  /*3530*/  BAR.SYNC.DEFER_BLOCKING 0x0 ;  /* 0x0000000000007b1d */ /* 0x000fec0000010000 */
[----:B------:R-:W-:Y:S04]  /*3540*/  LDSM.16.M88.4 R28, [R108+UR4] ;  /* 0x000000046c1c783b */ /* 0x000fe80008000200 */
[----:B------:R-:W2:Y:S04]  /*3550*/  LDSM.16.MT88.4 R48, [R114+UR4+0x4000] ;  /* 0x004000047230783b */ /* 0x000ea80008004200 */
[----:B------:R-:W3:Y:S04]  /*3560*/  LDSM.16.MT88.4 R4, [R116+UR4+0x4000] ;  /* 0x004000047404783b */ /* 0x000ee80008004200 */
[----:B------:R-:W4:Y:S04]  /*3570*/  LDSM.16.M88.4 R12, [R108+UR4+0x2000] ;  /* 0x002000046c0c783b */ /* 0x000f280008000200 */
[----:B------:R-:W5:Y:S04]  /*3580*/  LDSM.16.MT88.4 R16, [R114+UR4+0x4400] ;  /* 0x004400047210783b */ /* 0x000f680008004200 */
[----:B------:R-:W5:Y:S01]  /*3590*/  LDSM.16.MT88.4 R32, [R116+UR4+0x4400] ;  /* 0x004400047420783b */ /* 0x000f620008004200 */
[----:B0-----:R-:W-:-:S04]  /*35a0*/  IMAD.WIDE R52, R135, 0x2, R36 ;  /* 0x0000000287347825 */ /* 0x001fc800078e0224 */
[----:B------:R-:W-:Y:S02]  /*35b0*/  IMAD.MOV.U32 R112, RZ, RZ, R52 ;  /* 0x000000ffff707224 */ /* 0x000fe400078e0034 */
[----:B-1----:R-:W-:Y:S02]  /*35c0*/  IMAD.MOV.U32 R119, RZ, RZ, R53 ;  /* 0x000000ffff777224 */ /* 0x002fe400078e0035 */
[-C--:B--2---:R-:W-:Y:S06]  /*35d0*/  HMMA.16816.F32 R52, R48, R28.reuse, R24 ;  /* 0x0000001c3034723c */ /* 0x084fec0000001818 */
[C---:B---3--:R-:W-:Y:S01]  /*35e0*/  HMMA.16816.F32 R36, R4.reuse, R28, R20 ;  /* 0x0000001c0424723c */ /* 0x048fe20000001814 */
[C---:B------:R-:W-:Y:S01]  /*35f0*/  IMAD.WIDE R24, R135.reuse, 0x2, R10 ;  /* 0x0000000287187825 */ /* 0x040fe200078e020a */
[----:B------:R-:W-:Y:S04]  /*3600*/  LDSM.16.MT88.4 R20, [R116+UR4+0x4800] ;  /* 0x004800047414783b */ /* 0x000fe80008004200 */
[-C--:B----4-:R-:W-:Y:S01]  /*3610*/  HMMA.16816.F32 R44, R4, R12.reuse, R44 ;  /* 0x0000000c042c723c */ /* 0x090fe2000000182c */
[----:B------:R-:W0:Y:S05]  /*3620*/  LDSM.16.M88.4 R4, [R124+UR4] ;  /* 0x000000047c04783b */ /* 0x000e2a0008000200 */
[----:B------:R-:W-:Y:S01]  /*3630*/  HMMA.16816.F32 R40, R48, R12, R40 ;  /* 0x0000000c3028723c */ /* 0x000fe20000001828 */
[----:B------:R-:W-:-:S02]  /*3640*/  IMAD.WIDE R28, R135, 0x2, R8 ;  /* 0x00000002871c7825 */ /* 0x000fc400078e0208 */
[----:B------:R-:W1:Y:S04]  /*3650*/  LDSM.16.M88.4 R8, [R124+UR4+0x2000] ;  /* 0x002000047c08783b */ /* 0x000e680008000200 */
[----:B------:R-:W-:Y:S02]  /*3660*/  IMAD.MOV.U32 R12, RZ, RZ, R24 ;  /* 0x000000ffff0c7224 */ /* 0x000fe400078e0018 */
[----:B------:R-:W-:Y:S02]  /*3670*/  IMAD.MOV.U32 R13, RZ, RZ, R25 ;  /* 0x000000ffff0d7224 */ /* 0x000fe400078e0019 */
[----:B------:R-:W2:Y:S01]  /*3680*/  LDSM.16.MT88.4 R24, [R114+UR4+0x4800] ;  /* 0x004800047218783b */ /* 0x000ea20008004200 */
[-C--:B-----5:R-:W-:Y:S06]  /*3690*/  HMMA.16816.F32 R52, R16, R30.reuse, R52 ;  /* 0x0000001e1034723c */ /* 0x0a0fec0000001834 */
[C---:B------:R-:W-:Y:S06]  /*36a0*/  HMMA.16816.F32 R36, R32.reuse, R30, R36 ;  /* 0x0000001e2024723c */ /* 0x040fec0000001824 */
[-C--:B------:R-:W-:Y:S06]  /*36b0*/  HMMA.16816.F32 R44, R32, R14.reuse, R44 ;  /* 0x0000000e202c723c */ /* 0x080fec000000182c */
[----:B------:R-:W-:Y:S01]  /*36c0*/  HMMA.16816.F32 R16, R16, R14, R40 ;  /* 0x0000000e1010723c */ /* 0x000fe20000001828 */
[----:B------:R-:W-:Y:S01]  /*36d0*/  IMAD.MOV.U32 R48, RZ, RZ, R28 ;  /* 0x000000ffff307224 */ /* 0x000fe200078e001c */
[----:B------:R-:W-:Y:S01]  /*36e0*/  LDSM.16.MT88.4 R40, [R114+UR4+0x4c00] ;  /* 0x004c00047228783b */ /* 0x000fe20008004200 */
[----:B------:R-:W-:-:S03]  /*36f0*/  IMAD.MOV.U32 R49, RZ, RZ, R29 ;  /* 0x000000ffff317224 */ /* 0x000fc600078e001d */
[----:B------:R-:W3:Y:S06]  /*3700*/  LDSM.16.MT88.4 R28, [R116+UR4+0x4c00] ;  /* 0x004c0004741c783b */ /* 0x000eec0008004200 */
[C---:B0-----:R-:W-:Y:S06]  /*3710*/  HMMA.16816.F32 R36, R20.reuse, R4, R36 ;  /* 0x000000041424723c */ /* 0x041fec0000001824 */
[----:B-1----:R-:W-:Y:S06]  /*3720*/  HMMA.16816.F32 R44, R20, R8, R44 ;  /* 0x00000008142c723c */ /* 0x002fec000000182c */
[C---:B--2---:R-:W-:Y:S06]  /*3730*/  HMMA.16816.F32 R52, R24.reuse, R4, R52 ;  /* 0x000000041834723c */ /* 0x044fec0000001834 */
[----:B------:R-:W-:Y:S01]  /*3740*/  HMMA.16816.F32 R16, R24, R8, R16 ;  /* 0x000000081810723c */ /* 0x000fe20000001810 */
[----:B------:R-:W-:-:S05]  /*3750*/  VIADD R118, R118, 0xffffffff ;  /* 0xffffffff76767836 */ /* 0x000fca0000000000 */
[----:B------:R-:W-:Y:S01]  /*3760*/  ISETP.NE.U32.AND P0, PT, R118, RZ, PT ;  /* 0x000000ff7600720c */ /* 0x000fe20003f05070 */
[----:B------:R-:W-:Y:S01]  /*3770*/  IMAD.WIDE R74, R135, 0x2, R74 ;  /* 0x00000002874a7825 */ /* 0x000fe200078e024a */
[----:B------:R-:W-:-:S03]  /*3780*/  UIADD3 UR5, UR5, -0x40, URZ ;  /* 0xffffffc005057890 */ /* 0x000fc6000fffe03f */
[----:B------:R-:W-:Y:S01]  /*3790*/  IMAD.WIDE R2, R131, 0x2, R2 ;  /* 0x0000000283027825 */ /* 0x000fe200078e0202 */
[----:B---3--:R-:W-:Y:S03]  /*37a0*/  HMMA.16816.F32 R20, R28, R6, R36 ;  /* 0x000000061c14723c */ /* 0x008fe60000001824 */
[----:B------:R-:W-:-:S03]  /*37b0*/  IMAD.WIDE R110, R135, 0x2, R110 ;  /* 0x00000002876e7825 */ /* 0x000fc600078e026e */
[----:B------:R-:W-:Y:S01]  /*37c0*/  HMMA.16816.F32 R24, R40, R6, R52 ;  /* 0x000000062818723c */ /* 0x000fe20000001834 */
[----:B------:R-:W-:-:S05]  /*37d0*/  IMAD.WIDE R122, R135, 0x2, R122 ;  /* 0x00000002877a7825 */ /* 0x000fca00078e027a */
[----:B------:R-:W-:Y:S01]  /*37e0*/  HMMA.16816.F32 R44, R28, R10, R44 ;  /* 0x0000000a1c2c723c */ /* 0x000fe2000000182c */
[----:B------:R-:W-:-:S05]  /*37f0*/  IMAD.WIDE R136, R135, 0x2, R136 ;  /* 0x0000000287887825 */ /* 0x000fca00078e0288 */
[----:B------:R-:W-:Y:S01]  /*3800*/  HMMA.16816.F32 R40, R40, R10, R16 ;  /* 0x0000000a2828723c */ /* 0x000fe20000001810 */
[----:B------:R-:W-:-:S04]  /*3810*/  IMAD.WIDE R138, R135, 0x2, R138 ;  /* 0x00000002878a7825 */ /* 0x000fc800078e028a */
        /* <DEDUP_REMOVED lines=17> */
[----:B------:R-:W-:Y:S02]  /*3930*/  IMAD.MOV.U32 R29, RZ, RZ, R74 ;  /* 0x000000ffff1d7224 */ /* 0x000fe400078e004a */
[----:B------:R-:W-:Y:S02]  /*3940*/  IMAD.MOV.U32 R126, RZ, RZ, R75 ;  /* 0x000000ffff7e7224 */ /* 0x000fe400078e004b */
[----:B------:R-:W-:-:S04]  /*3950*/  IMAD.WIDE R60, R135, 0x2, R60 ;  /* 0x00000002873c7825 */ /* 0x000fc800078e023c */
[----:B------:R-:W-:-:S04]  /*3960*/  IMAD.WIDE R62, R135, 0x2, R62 ;  /* 0x00000002873e7825 */ /* 0x000fc800078e023e */
[----:B------:R-:W-:-:S04]  /*3970*/  IMAD.WIDE R64, R135, 0x2, R64 ;  /* 0x0000000287407825 */ /* 0x000fc800078e0240 */
[----:B------:R-:W-:-:S04]  /*3980*/  IMAD.WIDE R66, R135, 0x2, R66 ;  /* 0x0000000287427825 */ /* 0x000fc800078e0242 */
[----:B------:R-:W-:-:S04]  /*3990*/  IMAD.WIDE R68, R135, 0x2, R68 ;  /* 0x0000000287447825 */ /* 0x000fc800078e0244 */
[----:B------:R-:W-:-:S04]  /*39a0*/  IMAD.WIDE R56, R135, 0x2, R56 ;  /* 0x0000000287387825 */ /* 0x000fc800078e0238 */
[----:B------:R-:W-:-:S04]  /*39b0*/  IMAD.WIDE R58, R135, 0x2, R58 ;  /* 0x00000002873a7825 */ /* 0x000fc800078e023a */
[----:B------:R-:W-:Y:S01]  /*39c0*/  IMAD.MOV.U32 R5, RZ, RZ, R2 ;  /* 0x000000ffff057224 */ /* 0x000fe200078e0002 */
[----:B------:R-:W-:Y:S06]  /*39d0*/  @P0 BRA `(.L_x_2) ;  /* 0xffffffec00ec0947 */ /* 0x000fec000383ffff */
[----:B------:R-:W-:Y:S02]  /*39e0*/  F2FP.F16.F32.PACK_AB R27, R43, R27 ;  /* 0x0000001b2b1b723e */ /* 0x000fe400000000ff */
[----:B------:R-:W-:Y:S02]  /*39f0*/  F2FP.F16.F32.PACK_AB R26, R42, R26 ;  /* 0x0000001a2a1a723e */ /* 0x000fe400000000ff */
[----:B------:R-:W-:Y:S02]  /*3a00*/  F2FP.F16.F32.PACK_AB R25, R41, R25 ;  /* 0x000000192919723e */ /* 0x000fe400000000ff */
[----:B------:R-:W-:Y:S02]  /*3a10*/  F2FP.F16.F32.PACK_AB R24, R40, R24 ;  /* 0x000000182818723e */ /* 0x000fe400000000ff */
[----:B------:R-:W-:Y:S02]  /*3a20*/  F2FP.F16.F32.PACK_AB R23, R47, R23 ;  /* 0x000000172f17723e */ /* 0x000fe400000000ff */
[----:B------:R-:W-:-:S02]  /*3a30*/  F2FP.F16.F32.PACK_AB R22, R46, R22 ;  /* 0x000000162e16723e */ /* 0x000fc400000000ff */
[----:B------:R-:W-:Y:S02]  /*3a40*/  F2FP.F16.F32.PACK_AB R21, R45, R21 ;  /* 0x000000152d15723e */ /* 0x000fe400000000ff */
[----:B------:R-:W-:-:S07]  /*3a50*/  F2FP.F16.F32.PACK_AB R20, R44, R20 ;  /* 0x000000142c14723e */ /* 0x000fce00000000ff */
.L_x_1:
[----:B------:R-:W-:Y:S01]  /*3a60*/  BAR.SYNC.DEFER_BLOCKING 0x0 ;  /* 0x0000000000007b1d */ /* 0x000fe20000010000 */
[----:B------:R-:W-:Y:S02]  /*3a70*/  LOP3.LUT R105, R105, 0x60, RZ, 0xc0, !PT ;  /* 0x0000006069697812 */ /* 0x000fe400078ec0ff */
[C---:B------:R-:W-:Y:S01]  /*3a80*/  LOP3.LUT R2, R104.reuse, 0x1c, RZ, 0xc0, !PT ;  /* 0x0000001c68027812 */ /* 0x040fe200078ec0ff */
[----:B------:R-:W-:Y:S01]  /*3a90*/  IMAD.SHL.U32 R104, R104, 0x100, RZ ;  /* 0x0000010068687824 */ /* 0x000fe200078e00ff */
[----:B------:R-:W-:Y:S01]  /*3aa0*/  SHF.R.U32.HI R102, RZ, 0x1, R102 ;  /* 0x00000001ff667819 */ /* 0x000fe20000011666 */
[----:B------:R-:W-:Y:S02]  /*3ab0*/  IMAD R105, R100, 0x8, R105 ;  /* 0x0000000864697824 */ /* 0x000fe400078e0269 */
[----:B------:R-:W0:Y:S01]  /*3ac0*/  LDC R41, c[0x0][0x248] ;  /* 0x00009200ff297b82 */ /* 0x000e220000000800 */
[----:B------:R-:W-:Y:S01]  /*3ad0*/  ULDC.64 UR10, c[0x0][0x228] ;  /* 0x00008a00000a7ab9 */ /* 0x000fe20000000a00 */
[----:B------:R-:W-:Y:S01]  /*3ae0*/  LOP3.LUT R3, R104, 0x1800, RZ, 0xc0, !PT ;  /* 0x0000180068037812 */ /* 0x000fe200078ec0ff */
[----:B------:R-:W-:Y:S01]  /*3af0*/  IMAD.IADD R2, R2, 0x1, R105 ;  /* 0x0000000102027824 */ /* 0x000fe200078e0269 */
[----:B------:R-:W-:Y:S01]  /*3b00*/  ULDC UR5, c[0x0][0x244] ;  /* 0x0000910000057ab9 */ /* 0x000fe20000000800 */
[C---:B------:R-:W-:Y:S01]  /*3b10*/  ISETP.GE.AND P0, PT, R103.reuse, UR10, PT ;  /* 0x0000000a67007c0c */ /* 0x040fe2000bf06270 */
[----:B------:R-:W-:Y:S01]  /*3b20*/  IMAD R103, R103, UR5, RZ ;  /* 0x0000000567677c24 */ /* 0x000fe2000f8e02ff */
[----:B------:R-:W-:Y:S01]  /*3b30*/  ULDC.64 UR8, c[0x0][0x220] ;  /* 0x0000880000087ab9 */ /* 0x000fe20000000a00 */
[----:B------:R-:W-:Y:S01]  /*3b40*/  LOP3.LUT R4, R2, 0x20, RZ, 0x3c, !PT ;  /* 0x0000002002047812 */ /* 0x000fe200078e3cff */
[----:B------:R-:W-:Y:S01]  /*3b50*/  IMAD R3, R0, 0x4, R3 ;  /* 0x0000000400037824 */ /* 0x000fe200078e0203 */
[----:B------:R-:W-:-:S02]  /*3b60*/  LOP3.LUT R5, R2, 0x40, RZ, 0x3c, !PT ;  /* 0x0000004002057812 */ /* 0x000fc400078e3cff */
[----:B------:R-:W-:Y:S02]  /*3b70*/  LOP3.LUT R6, R2, 0x60, RZ, 0x3c, !PT ;  /* 0x0000006002067812 */ /* 0x000fe400078e3cff */
[----:B------:R-:W-:Y:S02]  /*3b80*/  LOP3.LUT R102, R3, R102, RZ, 0x3c, !PT ;  /* 0x0000006603667212 */ /* 0x000fe400078e3cff */
[C---:B------:R-:W-:Y:S01]  /*3b90*/  LOP3.LUT R0, R106.reuse, R101, RZ, 0xfc, !PT ;  /* 0x000000656a007212 */ /* 0x040fe200078efcff */
[----:B------:R0:W-:Y:S01]  /*3ba0*/  STS [R2+UR4], R20 ;  /* 0x0000001402007988 */ /* 0x0001e20008000804 */
[--C-:B------:R-:W-:Y:S02]  /*3bb0*/  LOP3.LUT R3, R106, 0x70, R101.reuse, 0xfe, !PT ;  /* 0x000000706a037812 */ /* 0x100fe400078efe65 */
[----:B------:R-:W-:Y:S01]  /*3bc0*/  ISETP.LT.AND P2, PT, R0, UR11, !P0 ;  /* 0x0000000b00007c0c */ /* 0x000fe2000c741270 */
[----:B------:R1:W-:Y:S01]  /*3bd0*/  STS [R2+UR4+0x80], R21 ;  /* 0x0000801502007988 */ /* 0x0003e20008000804 */
[----:B------:R-:W-:-:S02]  /*3be0*/  LOP3.LUT R15, R106, 0x68, R101, 0xfe, !PT ;  /* 0x000000686a0f7812 */ /* 0x000fc400078efe65 */
[C-C-:B------:R-:W-:Y:S01]  /*3bf0*/  LOP3.LUT R13, R106.reuse, 0x60, R101.reuse, 0xfe, !PT ;  /* 0x000000606a0d7812 */ /* 0x140fe200078efe65 */
[----:B------:R-:W-:Y:S01]  /*3c00*/  STS [R4+UR4+0x800], R22 ;  /* 0x0008001604007988 */ /* 0x000fe20008000804 */
[--C-:B------:R-:W-:Y:S01]  /*3c10*/  LOP3.LUT R12, R106, 0x58, R101.reuse, 0xfe, !PT ;  /* 0x000000586a0c7812 */ /* 0x100fe200078efe65 */
[----:B0-----:R-:W-:Y:S01]  /*3c20*/  IMAD R20, R0, R41, RZ ;  /* 0x0000002900147224 */ /* 0x001fe200078e02ff */
[C-C-:B------:R-:W-:Y:S01]  /*3c30*/  LOP3.LUT R16, R106.reuse, 0x50, R101.reuse, 0xfe, !PT ;  /* 0x000000506a107812 */ /* 0x140fe200078efe65 */
[----:B------:R-:W-:Y:S01]  /*3c40*/  STS [R4+UR4+0x880], R23 ;  /* 0x0008801704007988 */ /* 0x000fe20008000804 */
[C-C-:B------:R-:W-:Y:S02]  /*3c50*/  LOP3.LUT R17, R106.reuse, 0x48, R101.reuse, 0xfe, !PT ;  /* 0x000000486a117812 */ /* 0x140fe400078efe65 */
[C-C-:B------:R-:W-:Y:S01]  /*3c60*/  LOP3.LUT R18, R106.reuse, 0x40, R101.reuse, 0xfe, !PT ;  /* 0x000000406a127812 */ /* 0x140fe200078efe65 */
[----:B------:R-:W-:Y:S01]  /*3c70*/  STS [R5+UR4+0x1000], R24 ;  /* 0x0010001805007988 */ /* 0x000fe20008000804 */
[----:B------:R-:W-:-:S02]  /*3c80*/  LOP3.LUT R14, R106, 0x78, R101, 0xfe, !PT ;  /* 0x000000786a0e7812 */ /* 0x000fc400078efe65 */
[C-C-:B------:R-:W-:Y:S01]  /*3c90*/  LOP3.LUT R19, R106.reuse, 0x38, R101.reuse, 0xfe, !PT ;  /* 0x000000386a137812 */ /* 0x140fe200078efe65 */
[----:B------:R0:W-:Y:S01]  /*3ca0*/  STS [R5+UR4+0x1080], R25 ;  /* 0x0010801905007988 */ /* 0x0001e20008000804 */
[C-C-:B------:R-:W-:Y:S02]  /*3cb0*/  LOP3.LUT R11, R106.reuse, 0x30, R101.reuse, 0xfe, !PT ;  /* 0x000000306a0b7812 */ /* 0x140fe400078efe65 */
[C-C-:B------:R-:W-:Y:S01]  /*3cc0*/  LOP3.LUT R10, R106.reuse, 0x28, R101.reuse, 0xfe, !PT ;  /* 0x000000286a0a7812 */ /* 0x140fe200078efe65 */
[----:B------:R-:W-:Y:S01]  /*3cd0*/  STS [R6+UR4+0x1800], R26 ;  /* 0x0018001a06007988 */ /* 0x000fe20008000804 */
[C-C-:B------:R-:W-:Y:S02]  /*3ce0*/  LOP3.LUT R9, R106.reuse, 0x20, R101.reuse, 0xfe, !PT ;  /* 0x000000206a097812 */ /* 0x140fe400078efe65 */
[C-C-:B------:R-:W-:Y:S01]  /*3cf0*/  LOP3.LUT R7, R106.reuse, 0x18, R101.reuse, 0xfe, !PT ;  /* 0x000000186a077812 */ /* 0x140fe200078efe65 */
[----:B------:R2:W-:Y:S01]  /*3d00*/  STS [R6+UR4+0x1880], R27 ;  /* 0x0018801b06007988 */ /* 0x0005e20008000804 */
[C-C-:B------:R-:W-:Y:S01]  /*3d10*/  LOP3.LUT R0, R106.reuse, 0x10, R101.reuse, 0xfe, !PT ;  /* 0x000000106a007812 */ /* 0x140fe200078efe65 */
[----:B------:R-:W-:Y:S01]  /*3d20*/  BAR.SYNC.DEFER_BLOCKING 0x0 ;  /* 0x0000000000007b1d */ /* 0x000fe20000010000 */
[----:B------:R-:W-:Y:S01]  /*3d30*/  LEA R39, P1, R103, UR8, 0x1 ;  /* 0x0000000867277c11 */ /* 0x000fe2000f8208ff */
[----:B-1----:R-:W-:Y:S01]  /*3d40*/  IMAD R21, R7, R41, RZ ;  /* 0x0000002907157224 */ /* 0x002fe200078e02ff */
[----:B------:R-:W-:-:S02]  /*3d50*/  LOP3.LUT R101, R106, 0x8, R101, 0xfe, !PT ;  /* 0x000000086a657812 */ /* 0x000fc400078efe65 */
[----:B------:R-:W-:Y:S02]  /*3d60*/  LEA.HI.X.SX32 R103, R103, UR9, 0x1, P1 ;  /* 0x0000000967677c11 */ /* 0x000fe400088f0eff */
[C---:B------:R-:W-:Y:S01]  /*3d70*/  LEA R2, P3, R20.reuse, R39, 0x1 ;  /* 0x0000002714027211 */ /* 0x040fe200078608ff */
[C---:B0-----:R-:W-:Y:S01]  /*3d80*/  IMAD R5, R101.reuse, R41, RZ ;  /* 0x0000002965057224 */ /* 0x041fe200078e02ff */
[----:B------:R-:W-:Y:S02]  /*3d90*/  ISETP.LT.AND P4, PT, R101, UR11, !P0 ;  /* 0x0000000b65007c0c */ /* 0x000fe4000c781270 */
[----:B------:R-:W-:Y:S02]  /*3da0*/  ISETP.LT.AND P1, PT, R3, UR11, !P0 ;  /* 0x0000000b03007c0c */ /* 0x000fe4000c721270 */
[----:B------:R-:W-:Y:S01]  /*3db0*/  LEA.HI.X.SX32 R3, R20, R103, 0x1, P3 ;  /* 0x0000006714037211 */ /* 0x000fe200018f0eff */
[----:B------:R-:W-:Y:S01]  /*3dc0*/  IMAD R20, R41, 0x40, R20 ;  /* 0x0000004029147824 */ /* 0x000fe200078e0214 */
[C---:B------:R-:W-:Y:S01]  /*3dd0*/  ISETP.LT.AND P3, PT, R0.reuse, UR11, !P0 ;  /* 0x0000000b00007c0c */ /* 0x040fe2000c761270 */
[----:B------:R-:W-:Y:S01]  /*3de0*/  IMAD R0, R0, R41, RZ ;  /* 0x0000002900007224 */ /* 0x000fe200078e02ff */
[----:B------:R-:W-:-:S04]  /*3df0*/  LEA R4, P5, R5, R39, 0x1 ;  /* 0x0000002705047211 */ /* 0x000fc800078a08ff */
[----:B------:R-:W-:Y:S02]  /*3e00*/  LEA.HI.X.SX32 R5, R5, R103, 0x1, P5 ;  /* 0x0000006705057211 */ /* 0x000fe400028f0eff */
[-C--:B--2---:R-:W-:Y:S01]  /*3e10*/  LEA R6, P6, R0, R39.reuse, 0x1 ;  /* 0x0000002700067211 */ /* 0x084fe200078c08ff */
[----:B------:R-:W0:Y:S01]  /*3e20*/  LDS R29, [R102+UR4] ;  /* 0x00000004661d7984 */ /* 0x000e220008000800 */
[----:B------:R-:W-:-:S03]  /*3e30*/  LEA R8, P5, R21, R39, 0x1 ;  /* 0x0000002715087211 */ /* 0x000fc600078a08ff */
[----:B------:R-:W1:Y:S04]  /*3e40*/  LDS R23, [R102+UR4+0x100] ;  /* 0x0001000466177984 */ /* 0x000e680008000800 */
[----:B------:R-:W2:Y:S04]  /*3e50*/  LDS R25, [R102+UR4+0x200] ;  /* 0x0002000466197984 */ /* 0x000ea80008000800 */
[----:B------:R-:W3:Y:S04]  /*3e60*/  LDS R27, [R102+UR4+0x300] ;  /* 0x00030004661b7984 */ /* 0x000ee80008000800 */
[----:B------:R-:W4:Y:S04]  /*3e70*/  LDS R31, [R102+UR4+0x400] ;  /* 0x00040004661f7984 */ /* 0x000f280008000800 */
[----:B------:R-:W5:Y:S04]  /*3e80*/  LDS R33, [R102+UR4+0x500] ;  /* 0x0005000466217984 */ /* 0x000f680008000800 */
[----:B------:R-:W5:Y:S04]  /*3e90*/  LDS R35, [R102+UR4+0x600] ;  /* 0x0006000466237984 */ /* 0x000f680008000800 */
[----:B------:R-:W5:Y:S04]  /*3ea0*/  LDS R37, [R102+UR4+0x700] ;  /* 0x0007000466257984 */ /* 0x000f680008000800 */
[----:B0-----:R0:W-:Y:S01]  /*3eb0*/  @P2 STG.E.U16 desc[UR6][R2.64], R29 ;  /* 0x0000001d02002986 */ /* 0x0011e2000c101506 */
[----:B------:R-:W-:-:S02]  /*3ec0*/  ISETP.LT.AND P2, PT, R7, UR11, !P0 ;  /* 0x0000000b07007c0c */ /* 0x000fc4000c741270 */
[----:B------:R-:W-:Y:S01]  /*3ed0*/  LEA.HI.X.SX32 R7, R0, R103, 0x1, P6 ;  /* 0x0000006700077211 */ /* 0x000fe200030f0eff */
[----:B-1----:R1:W-:Y:S01]  /*3ee0*/  @P4 STG.E.U16 desc[UR6][R4.64], R23 ;  /* 0x0000001704004986 */ /* 0x0023e2000c101506 */
[C---:B------:R-:W-:Y:S01]  /*3ef0*/  ISETP.LT.AND P4, PT, R9.reuse, UR11, !P0 ;  /* 0x0000000b09007c0c */ /* 0x040fe2000c781270 */
[----:B------:R-:W-:Y:S01]  /*3f00*/  IMAD R0, R9, R41, RZ ;  /* 0x0000002909007224 */ /* 0x000fe200078e02ff */
[----:B------:R-:W-:Y:S01]  /*3f10*/  LEA.HI.X.SX32 R9, R21, R103, 0x1, P5 ;  /* 0x0000006715097211 */ /* 0x000fe200028f0eff */
[C---:B------:R-:W-:Y:S01]  /*3f20*/  IMAD R21, R10.reuse, R41, RZ ;  /* 0x000000290a157224 */ /* 0x040fe200078e02ff */
[----:B------:R-:W-:Y:S01]  /*3f30*/  ISETP.LT.AND P5, PT, R10, UR11, !P0 ;  /* 0x0000000b0a007c0c */ /* 0x000fe2000c7a1270 */
[----:B--2---:R2:W-:Y:S01]  /*3f40*/  @P3 STG.E.U16 desc[UR6][R6.64], R25 ;  /* 0x0000001906003986 */ /* 0x0045e2000c101506 */
[CC--:B0-----:R-:W-:Y:S02]  /*3f50*/  LEA R2, P3, R0.reuse, R39.reuse, 0x1 ;  /* 0x0000002700027211 */ /* 0x0c1fe400078608ff */
[----:B------:R-:W-:Y:S01]  /*3f60*/  LEA R10, P6, R21, R39, 0x1 ;  /* 0x00000027150a7211 */ /* 0x000fe200078c08ff */
[----:B---3--:R-:W-:Y:S01]  /*3f70*/  @P2 STG.E.U16 desc[UR6][R8.64], R27 ;  /* 0x0000001b08002986 */ /* 0x008fe2000c101506 */
[----:B------:R-:W-:Y:S01]  /*3f80*/  LEA.HI.X.SX32 R3, R0, R103, 0x1, P3 ;  /* 0x0000006700037211 */ /* 0x000fe200018f0eff */
[C---:B------:R-:W-:Y:S01]  /*3f90*/  IMAD R0, R11.reuse, R41, RZ ;  /* 0x000000290b007224 */ /* 0x040fe200078e02ff */
[----:B------:R-:W-:-:S02]  /*3fa0*/  ISETP.LT.AND P2, PT, R11, UR11, !P0 ;  /* 0x0000000b0b007c0c */ /* 0x000fc4000c741270 */
[C---:B------:R-:W-:Y:S01]  /*3fb0*/  ISETP.LT.AND P3, PT, R19.reuse, UR11, !P0 ;  /* 0x0000000b13007c0c */ /* 0x040fe2000c761270 */
[----:B------:R-:W-:Y:S01]  /*3fc0*/  IMAD R19, R19, R41, RZ ;  /* 0x0000002913137224 */ /* 0x000fe200078e02ff */
[----:B------:R-:W-:Y:S01]  /*3fd0*/  LEA.HI.X.SX32 R11, R21, R103, 0x1, P6 ;  /* 0x00000067150b7211 */ /* 0x000fe200030f0eff */
[----:B----4-:R0:W-:Y:S01]  /*3fe0*/  @P4 STG.E.U16 desc[UR6][R2.64], R31 ;  /* 0x0000001f02004986 */ /* 0x0101e2000c101506 */
[CC--:B-1----:R-:W-:Y:S02]  /*3ff0*/  LEA R4, P4, R0.reuse, R39.reuse, 0x1 ;  /* 0x0000002700047211 */ /* 0x0c2fe400078808ff */
[----:B------:R-:W-:Y:S01]  /*4000*/  PRMT R29, R29, 0x7632, R29 ;  /* 0x000076321d1d7816 */ /* 0x000fe2000000001d */
[----:B-----5:R1:W-:Y:S01]  /*4010*/  @P5 STG.E.U16 desc[UR6][R10.64], R33 ;  /* 0x000000210a005986 */ /* 0x0203e2000c101506 */
[----:B--2---:R-:W-:Y:S02]  /*4020*/  LEA R6, P5, R19, R39, 0x1 ;  /* 0x0000002713067211 */ /* 0x004fe400078a08ff */
[-C--:B------:R-:W-:Y:S01]  /*4030*/  LEA.HI.X.SX32 R5, R0, R103.reuse, 0x1, P4 ;  /* 0x0000006700057211 */ /* 0x080fe200020f0eff */
[----:B------:R-:W-:Y:S01]  /*4040*/  IMAD R0, R41, 0x8, R20 ;  /* 0x0000000829007824 */ /* 0x000fe200078e0214 */
[----:B------:R-:W-:-:S02]  /*4050*/  LEA.HI.X.SX32 R7, R19, R103, 0x1, P5 ;  /* 0x0000006713077211 */ /* 0x000fc400028f0eff */
[----:B------:R-:W-:Y:S01]  /*4060*/  ISETP.LT.AND P4, PT, R12, UR11, !P0 ;  /* 0x0000000b0c007c0c */ /* 0x000fe2000c781270 */
[----:B------:R2:W-:Y:S01]  /*4070*/  @P2 STG.E.U16 desc[UR6][R4.64], R35 ;  /* 0x0000002304002986 */ /* 0x0005e2000c101506 */
[----:B------:R-:W-:Y:S02]  /*4080*/  ISETP.LT.AND P2, PT, R18, UR11, !P0 ;  /* 0x0000000b12007c0c */ /* 0x000fe4000c741270 */
[-C--:B0-----:R-:W-:Y:S01]  /*4090*/  LEA R2, P5, R20, R39.reuse, 0x1 ;  /* 0x0000002714027211 */ /* 0x081fe200078a08ff */
[----:B------:R0:W-:Y:S01]  /*40a0*/  @P3 STG.E.U16 desc[UR6][R6.64], R37 ;  /* 0x0000002506003986 */ /* 0x0001e2000c101506 */
[----:B------:R-:W-:Y:S01]  /*40b0*/  LEA R8, P3, R0, R39, 0x1 ;  /* 0x0000002700087211 */ /* 0x000fe200078608ff */
[C---:B-1----:R-:W-:Y:S01]  /*40c0*/  IMAD R11, R41.reuse, 0x8, R0 ;  /* 0x00000008290b7824 */ /* 0x042fe200078e0200 */
[-C--:B------:R-:W-:Y:S02]  /*40d0*/  LEA.HI.X.SX32 R3, R20, R103.reuse, 0x1, P5 ;  /* 0x0000006714037211 */ /* 0x080fe400028f0eff */
[----:B------:R-:W-:Y:S01]  /*40e0*/  LEA.HI.X.SX32 R9, R0, R103, 0x1, P3 ;  /* 0x0000006700097211 */ /* 0x000fe200018f0eff */
[----:B------:R-:W-:Y:S01]  /*40f0*/  IMAD R0, R41, 0x8, R11 ;  /* 0x0000000829007824 */ /* 0x000fe200078e020b */
[----:B------:R-:W-:-:S02]  /*4100*/  ISETP.LT.AND P6, PT, R17, UR11, !P0 ;  /* 0x0000000b11007c0c */ /* 0x000fc4000c7c1270 */
[----:B------:R-:W-:Y:S01]  /*4110*/  ISETP.LT.AND P5, PT, R16, UR11, !P0 ;  /* 0x0000000b10007c0c */ /* 0x000fe2000c7a1270 */
[----:B------:R-:W-:Y:S01]  /*4120*/  IMAD R12, R41, 0x8, R0 ;  /* 0x00000008290c7824 */ /* 0x000fe200078e0200 */
[----:B------:R1:W-:Y:S01]  /*4130*/  @P2 STG.E.U16 desc[UR6][R2.64], R29 ;  /* 0x0000001d02002986 */ /* 0x0003e2000c101506 */
[-C--:B--2---:R-:W-:Y:S02]  /*4140*/  LEA R4, P2, R11, R39.reuse, 0x1 ;  /* 0x000000270b047211 */ /* 0x084fe400078408ff */
[----:B------:R-:W-:Y:S01]  /*4150*/  IMAD R16, R41, 0x8, R12 ;  /* 0x0000000829107824 */ /* 0x000fe200078e020c */
[----:B------:R-:W-:Y:S02]  /*4160*/  PRMT R23, R23, 0x7632, R23 ;  /* 0x0000763217177816 */ /* 0x000fe40000000017 */
[C---:B0-----:R-:W-:Y:S01]  /*4170*/  LEA R6, P3, R0.reuse, R39, 0x1 ;  /* 0x0000002700067211 */ /* 0x041fe200078608ff */
[----:B------:R-:W-:Y:S01]  /*4180*/  IMAD R17, R41, 0x8, R16 ;  /* 0x0000000829117824 */ /* 0x000fe200078e0210 */
[-C--:B------:R-:W-:Y:S01]  /*4190*/  LEA.HI.X.SX32 R5, R11, R103.reuse, 0x1, P2 ;  /* 0x000000670b057211 */ /* 0x080fe200010f0eff */
[----:B------:R0:W-:Y:S01]  /*41a0*/  @P6 STG.E.U16 desc[UR6][R8.64], R23 ;  /* 0x0000001708006986 */ /* 0x0001e2000c101506 */
[----:B------:R-:W-:Y:S01]  /*41b0*/  LEA.HI.X.SX32 R7, R0, R103, 0x1, P3 ;  /* 0x0000006700077211 */ /* 0x000fe200018f0eff */
[----:B------:R-:W-:Y:S01]  /*41c0*/  IMAD R0, R41, 0x8, R17 ;  /* 0x0000000829007824 */ /* 0x000fe200078e0211 */
[----:B-1----:R-:W-:-:S02]  /*41d0*/  LEA R2, P2, R16, R39, 0x1 ;  /* 0x0000002710027211 */ /* 0x002fc400078408ff */
[----:B------:R-:W-:Y:S02]  /*41e0*/  ISETP.LT.AND P3, PT, R13, UR11, !P0 ;  /* 0x0000000b0d007c0c */ /* 0x000fe4000c761270 */
[----:B------:R-:W-:Y:S02]  /*41f0*/  LEA.HI.X.SX32 R3, R16, R103, 0x1, P2 ;  /* 0x0000006710037211 */ /* 0x000fe400010f0eff */
[----:B------:R-:W-:Y:S02]  /*4200*/  LEA R10, P6, R12, R39, 0x1 ;  /* 0x000000270c0a7211 */ /* 0x000fe400078c08ff */
[----:B------:R-:W-:Y:S02]  /*4210*/  ISETP.LT.AND P2, PT, R15, UR11, !P0 ;  /* 0x0000000b0f007c0c */ /* 0x000fe4000c741270 */
[----:B------:R-:W-:Y:S02]  /*4220*/  PRMT R25, R25, 0x7632, R25 ;  /* 0x0000763219197816 */ /* 0x000fe40000000019 */
[----:B------:R-:W-:-:S02]  /*4230*/  ISETP.LT.AND P0, PT, R14, UR11, !P0 ;  /* 0x0000000b0e007c0c */ /* 0x000fc4000c701270 */
[----:B------:R-:W-:Y:S01]  /*4240*/  LEA.HI.X.SX32 R11, R12, R103, 0x1, P6 ;  /* 0x000000670c0b7211 */ /* 0x000fe200030f0eff */
[----:B------:R1:W-:Y:S01]  /*4250*/  @P5 STG.E.U16 desc[UR6][R4.64], R25 ;  /* 0x0000001904005986 */ /* 0x0003e2000c101506 */
[----:B------:R-:W-:Y:S02]  /*4260*/  LEA R12, P6, R17, R39, 0x1 ;  /* 0x00000027110c7211 */ /* 0x000fe400078c08ff */
[----:B------:R-:W-:Y:S02]  /*4270*/  PRMT R27, R27, 0x7632, R27 ;  /* 0x000076321b1b7816 */ /* 0x000fe4000000001b */
[----:B------:R-:W-:Y:S02]  /*4280*/  PRMT R33, R33, 0x7632, R33 ;  /* 0x0000763221217816 */ /* 0x000fe40000000021 */
[----:B------:R-:W-:Y:S01]  /*4290*/  LEA.HI.X.SX32 R13, R17, R103, 0x1, P6 ;  /* 0x00000067110d7211 */ /* 0x000fe200030f0eff */
[----:B------:R2:W-:Y:S01]  /*42a0*/  @P4 STG.E.U16 desc[UR6][R6.64], R27 ;  /* 0x0000001b06004986 */ /* 0x0005e2000c101506 */
[----:B------:R-:W-:-:S02]  /*42b0*/  PRMT R35, R35, 0x7632, R35 ;  /* 0x0000763223237816 */ /* 0x000fc40000000023 */
[C---:B0-----:R-:W-:Y:S02]  /*42c0*/  LEA R8, P6, R0.reuse, R39, 0x1 ;  /* 0x0000002700087211 */ /* 0x041fe400078c08ff */
[----:B-1----:R-:W-:Y:S02]  /*42d0*/  PRMT R5, R31, 0x7632, R5 ;  /* 0x000076321f057816 */ /* 0x002fe40000000005 */
[----:B------:R-:W-:-:S03]  /*42e0*/  LEA.HI.X.SX32 R9, R0, R103, 0x1, P6 ;  /* 0x0000006700097211 */ /* 0x000fc600030f0eff */
[----:B------:R2:W-:Y:S04]  /*42f0*/  @P3 STG.E.U16 desc[UR6][R10.64], R5 ;  /* 0x000000050a003986 */ /* 0x0005e8000c101506 */
[----:B------:R2:W-:Y:S04]  /*4300*/  @P2 STG.E.U16 desc[UR6][R2.64], R33 ;  /* 0x0000002102002986 */ /* 0x0005e8000c101506 */
[----:B------:R2:W-:Y:S01]  /*4310*/  @P1 STG.E.U16 desc[UR6][R12.64], R35 ;  /* 0x000000230c001986 */ /* 0x0005e2000c101506 */
[----:B------:R-:W-:Y:S05]  /*4320*/  @!P0 EXIT ;  /* 0x000000000000894d */ /* 0x000fea0003800000 */
[----:B------:R-:W-:-:S05]  /*4330*/  PRMT R4, R37, 0x7632, R4 ;  /* 0x0000763225047816 */ /* 0x000fca0000000004 */
[----:B------:R-:W-:Y:S01]  /*4340*/  STG.E.U16 desc[UR6][R8.64], R4 ;  /* 0x0000000408007986 */ /* 0x000fe2000c101506 */
[----:B------:R-:W-:Y:S05]  /*4350*/  EXIT ;  /* 0x000000000000794d */ /* 0x000fea0003800000 */
.L_x_3:
[----:B------:R-:W-:-:S00]  /*4360*/  BRA `(.L_x_3) ;  /* 0xfffffffc00fc7947 */ /* 0x000fc0000383ffff */
[----:B------:R-:W-:-:S00]  /*4370*/  NOP ;  /* 0x0000000000007918 */ /* 0x000fc00000000000 */
        /* <DEDUP_REMOVED lines=8> */
.L_x_4:


//--------------------- .nv.shared.matmul_kernel  --------------------------
	.section	.nv.shared.matmul_kernel,"aw",@nobits
	.sectionflags	@""
	.align	16
	.zero		1024


//--------------------- .nv.shared.reserved.0     --------------------------
	.section	.nv.shared.reserved.0,"aw",@nobits
	.weak		__nv_reservedSMEM_offset_0_alias
	.size		__nv_reservedSMEM_offset_0_alias, 0, 0
	.other		__nv_reservedSMEM_offset_0_alias,@"STO_CUDA_RESERVED_SHARED STV_DEFAULT"
__nv_reservedSMEM_offset_0_alias:
	.zero		0


//--------------------- .nv.constant0.matmul_kernel --------------------------
	.section	.nv.constant0.matmul_kernel,"a",@progbits
	.sectionflags	@""
	.align	4
.nv.constant0.matmul_kernel:
	.zero		608


//--------------------- SYMBOLS --------------------------

	.type		.nv.reservedSmem.offset0,@object
	.size		.nv.reservedSmem.offset0,0x4
